	.headerflags	@"EF_CUDA_TEXMODE_UNIFIED EF_CUDA_64BIT_ADDRESS EF_CUDA_SM86 EF_CUDA_VIRTUAL_SM(EF_CUDA_SM86)"
	.elftype	@"ET_EXEC"


//--------------------- .nv.info                  --------------------------
	.section	.nv.info,"",@"SHT_CUDA_INFO"
	.align	4


	//----- nvinfo : EIATTR_REGCOUNT
	.align		4
        /*0000*/ 	.byte	0x04, 0x2f
        /*0002*/ 	.short	(.L_3 - .L_2)
	.align		4
.L_2:
        /*0004*/ 	.word	index@(l2norm_fwd_kernel)
        /*0008*/ 	.word	0x0000007f


	//----- nvinfo : EIATTR_MAX_STACK_SIZE
	.align		4
.L_3:
        /*000c*/ 	.byte	0x04, 0x23
        /*000e*/ 	.short	(.L_5 - .L_4)
	.align		4
.L_4:
        /*0010*/ 	.word	index@(l2norm_fwd_kernel)
        /*0014*/ 	.word	0x00000000


	//----- nvinfo : EIATTR_MIN_STACK_SIZE
	.align		4
.L_5:
        /*0018*/ 	.byte	0x04, 0x12
        /*001a*/ 	.short	(.L_7 - .L_6)
	.align		4
.L_6:
        /*001c*/ 	.word	index@(l2norm_fwd_kernel)
        /*0020*/ 	.word	0x00000000


	//----- nvinfo : EIATTR_FRAME_SIZE
	.align		4
.L_7:
        /*0024*/ 	.byte	0x04, 0x11
        /*0026*/ 	.short	(.L_9 - .L_8)
	.align		4
.L_8:
        /*0028*/ 	.word	index@(l2norm_fwd_kernel)
        /*002c*/ 	.word	0x00000000
.L_9:


//--------------------- .nv.info.l2norm_fwd_kernel --------------------------
	.section	.nv.info.l2norm_fwd_kernel,"",@"SHT_CUDA_INFO"
	.align	4


	//----- nvinfo : EIATTR_CUDA_API_VERSION
	.align		4
        /*0000*/ 	.byte	0x04, 0x37
        /*0002*/ 	.short	(.L_11 - .L_10)
.L_10:
        /*0004*/ 	.word	0x0000007b


	//----- nvinfo : EIATTR_SW2861232_WAR
	.align		4
.L_11:
        /*0008*/ 	.byte	0x01, 0x35
	.zero		2


	//----- nvinfo : EIATTR_PARAM_CBANK
	.align		4
        /*000c*/ 	.byte	0x04, 0x0a
        /*000e*/ 	.short	(.L_13 - .L_12)
	.align		4
.L_12:
        /*0010*/ 	.word	index@(.nv.constant0.l2norm_fwd_kernel)
        /*0014*/ 	.short	0x0160
        /*0016*/ 	.short	0x001c


	//----- nvinfo : EIATTR_CBANK_PARAM_SIZE
	.align		4
.L_13:
        /*0018*/ 	.byte	0x03, 0x19
        /*001a*/ 	.short	0x001c


	//----- nvinfo : EIATTR_KPARAM_INFO
	.align		4
        /*001c*/ 	.byte	0x04, 0x17
        /*001e*/ 	.short	(.L_15 - .L_14)
.L_14:
        /*0020*/ 	.word	0x00000000
        /*0024*/ 	.short	0x0003
        /*0026*/ 	.short	0x0018
        /*0028*/ 	.byte	0x00, 0xf0, 0x11, 0x00


	//----- nvinfo : EIATTR_KPARAM_INFO
	.align		4
.L_15:
        /*002c*/ 	.byte	0x04, 0x17
        /*002e*/ 	.short	(.L_17 - .L_16)
.L_16:
        /*0030*/ 	.word	0x00000000
        /*0034*/ 	.short	0x0002
        /*0036*/ 	.short	0x0010
        /*0038*/ 	.byte	0x00, 0xf0, 0x21, 0x00


	//----- nvinfo : EIATTR_KPARAM_INFO
	.align		4
.L_17:
        /*003c*/ 	.byte	0x04, 0x17
        /*003e*/ 	.short	(.L_19 - .L_18)
.L_18:
        /*0040*/ 	.word	0x00000000
        /*0044*/ 	.short	0x0001
        /*0046*/ 	.short	0x0008
        /*0048*/ 	.byte	0x00, 0xf0, 0x21, 0x00


	//----- nvinfo : EIATTR_KPARAM_INFO
	.align		4
.L_19:
        /*004c*/ 	.byte	0x04, 0x17
        /*004e*/ 	.short	(.L_21 - .L_20)
.L_20:
        /*0050*/ 	.word	0x00000000
        /*0054*/ 	.short	0x0000
        /*0056*/ 	.short	0x0000
        /*0058*/ 	.byte	0x00, 0xf0, 0x21, 0x00


	//----- nvinfo : EIATTR_MAXREG_COUNT
	.align		4
.L_21:
        /*005c*/ 	.byte	0x03, 0x1b
        /*005e*/ 	.short	0x00ff


	//----- nvinfo : EIATTR_COOP_GROUP_MASK_REGIDS
	.align		4
        /*0060*/ 	.byte	0x04, 0x29
        /*0062*/ 	.short	(.L_23 - .L_22)


	//   ....[0]....
.L_22:
        /*0064*/ 	.word	0xffffffff


	//   ....[1]....
        /*0068*/ 	.word	0xffffffff


	//   ....[2]....
        /*006c*/ 	.word	0xffffffff


	//   ....[3]....
        /*0070*/ 	.word	0xffffffff


	//   ....[4]....
        /*0074*/ 	.word	0xffffffff


	//   ....[5]....
        /*0078*/ 	.word	0xffffffff


	//   ....[6]....
        /*007c*/ 	.word	0xffffffff


	//   ....[7]....
        /*0080*/ 	.word	0xffffffff


	//   ....[8]....
        /*0084*/ 	.word	0xffffffff


	//   ....[9]....
        /*0088*/ 	.word	0xffffffff


	//   ....[10]....
        /*008c*/ 	.word	0xffffffff


	//   ....[11]....
        /*0090*/ 	.word	0xffffffff


	//   ....[12]....
        /*0094*/ 	.word	0xffffffff


	//   ....[13]....
        /*0098*/ 	.word	0xffffffff


	//   ....[14]....
        /*009c*/ 	.word	0xffffffff


	//   ....[15]....
        /*00a0*/ 	.word	0xffffffff


	//   ....[16]....
        /*00a4*/ 	.word	0xffffffff


	//   ....[17]....
        /*00a8*/ 	.word	0xffffffff


	//   ....[18]....
        /*00ac*/ 	.word	0xffffffff


	//   ....[19]....
        /*00b0*/ 	.word	0xffffffff


	//   ....[20]....
        /*00b4*/ 	.word	0xffffffff


	//   ....[21]....
        /*00b8*/ 	.word	0xffffffff


	//   ....[22]....
        /*00bc*/ 	.word	0xffffffff


	//   ....[23]....
        /*00c0*/ 	.word	0xffffffff


	//   ....[24]....
        /*00c4*/ 	.word	0xffffffff


	//   ....[25]....
        /*00c8*/ 	.word	0xffffffff


	//   ....[26]....
        /*00cc*/ 	.word	0xffffffff


	//   ....[27]....
        /*00d0*/ 	.word	0xffffffff


	//   ....[28]....
        /*00d4*/ 	.word	0xffffffff


	//   ....[29]....
        /*00d8*/ 	.word	0xffffffff


	//   ....[30]....
        /*00dc*/ 	.word	0xffffffff


	//   ....[31]....
        /*00e0*/ 	.word	0xffffffff


	//   ....[32]....
        /*00e4*/ 	.word	0xffffffff


	//   ....[33]....
        /*00e8*/ 	.word	0xffffffff


	//   ....[34]....
        /*00ec*/ 	.word	0xffffffff


	//   ....[35]....
        /*00f0*/ 	.word	0xffffffff


	//   ....[36]....
        /*00f4*/ 	.word	0xffffffff


	//   ....[37]....
        /*00f8*/ 	.word	0xffffffff


	//   ....[38]....
        /*00fc*/ 	.word	0xffffffff


	//   ....[39]....
        /*0100*/ 	.word	0xffffffff


	//   ....[40]....
        /*0104*/ 	.word	0xffffffff


	//   ....[41]....
        /*0108*/ 	.word	0xffffffff


	//   ....[42]....
        /*010c*/ 	.word	0xffffffff


	//   ....[43]....
        /*0110*/ 	.word	0xffffffff


	//   ....[44]....
        /*0114*/ 	.word	0xffffffff


	//   ....[45]....
        /*0118*/ 	.word	0xffffffff


	//   ....[46]....
        /*011c*/ 	.word	0xffffffff


	//   ....[47]....
        /*0120*/ 	.word	0xffffffff


	//   ....[48]....
        /*0124*/ 	.word	0xffffffff


	//   ....[49]....
        /*0128*/ 	.word	0xffffffff


	//   ....[50]....
        /*012c*/ 	.word	0xffffffff


	//   ....[51]....
        /*0130*/ 	.word	0xffffffff


	//   ....[52]....
        /*0134*/ 	.word	0xffffffff


	//   ....[53]....
        /*0138*/ 	.word	0xffffffff


	//   ....[54]....
        /*013c*/ 	.word	0xffffffff


	//   ....[55]....
        /*0140*/ 	.word	0xffffffff


	//   ....[56]....
        /*0144*/ 	.word	0xffffffff


	//   ....[57]....
        /*0148*/ 	.word	0xffffffff


	//   ....[58]....
        /*014c*/ 	.word	0xffffffff


	//   ....[59]....
        /*0150*/ 	.word	0xffffffff


	//   ....[60]....
        /*0154*/ 	.word	0xffffffff


	//   ....[61]....
        /*0158*/ 	.word	0xffffffff


	//   ....[62]....
        /*015c*/ 	.word	0xffffffff


	//   ....[63]....
        /*0160*/ 	.word	0xffffffff


	//----- nvinfo : EIATTR_COOP_GROUP_INSTR_OFFSETS
	.align		4
.L_23:
        /*0164*/ 	.byte	0x04, 0x28
        /*0166*/ 	.short	(.L_25 - .L_24)


	//   ....[0]....
.L_24:
        /*0168*/ 	.word	0x00000410


	//   ....[1]....
        /*016c*/ 	.word	0x00000430


	//   ....[2]....
        /*0170*/ 	.word	0x00000480


	//   ....[3]....
        /*0174*/ 	.word	0x00000560


	//   ....[4]....
        /*0178*/ 	.word	0x000011e0


	//   ....[5]....
        /*017c*/ 	.word	0x00001200


	//   ....[6]....
        /*0180*/ 	.word	0x00001220


	//   ....[7]....
        /*0184*/ 	.word	0x00001240


	//   ....[8]....
        /*0188*/ 	.word	0x00001510


	//   ....[9]....
        /*018c*/ 	.word	0x00001530


	//   ....[10]....
        /*0190*/ 	.word	0x00001550


	//   ....[11]....
        /*0194*/ 	.word	0x00001570


	//   ....[12]....
        /*0198*/ 	.word	0x00001830


	//   ....[13]....
        /*019c*/ 	.word	0x00001850


	//   ....[14]....
        /*01a0*/ 	.word	0x00001870


	//   ....[15]....
        /*01a4*/ 	.word	0x00001890


	//   ....[16]....
        /*01a8*/ 	.word	0x00001b20


	//   ....[17]....
        /*01ac*/ 	.word	0x00001b40


	//   ....[18]....
        /*01b0*/ 	.word	0x00001b60


	//   ....[19]....
        /*01b4*/ 	.word	0x00001b80


	//   ....[20]....
        /*01b8*/ 	.word	0x00001e40


	//   ....[21]....
        /*01bc*/ 	.word	0x00001e60


	//   ....[22]....
        /*01c0*/ 	.word	0x00001e80


	//   ....[23]....
        /*01c4*/ 	.word	0x00001ea0


	//   ....[24]....
        /*01c8*/ 	.word	0x00002150


	//   ....[25]....
        /*01cc*/ 	.word	0x00002170


	//   ....[26]....
        /*01d0*/ 	.word	0x00002190


	//   ....[27]....
        /*01d4*/ 	.word	0x000021b0


	//   ....[28]....
        /*01d8*/ 	.word	0x00002460


	//   ....[29]....
        /*01dc*/ 	.word	0x00002480


	//   ....[30]....
        /*01e0*/ 	.word	0x000024a0


	//   ....[31]....
        /*01e4*/ 	.word	0x000024c0


	//   ....[32]....
        /*01e8*/ 	.word	0x00002770


	//   ....[33]....
        /*01ec*/ 	.word	0x00002790


	//   ....[34]....
        /*01f0*/ 	.word	0x000027b0


	//   ....[35]....
        /*01f4*/ 	.word	0x000027d0


	//   ....[36]....
        /*01f8*/ 	.word	0x00002a80


	//   ....[37]....
        /*01fc*/ 	.word	0x00002aa0


	//   ....[38]....
        /*0200*/ 	.word	0x00002ac0


	//   ....[39]....
        /*0204*/ 	.word	0x00002b00


	//   ....[40]....
        /*0208*/ 	.word	0x00002c20


	//   ....[41]....
        /*020c*/ 	.word	0x00002c40


	//   ....[42]....
        /*0210*/ 	.word	0x00002c60


	//   ....[43]....
        /*0214*/ 	.word	0x00002c80


	//   ....[44]....
        /*0218*/ 	.word	0x00002dc0


	//   ....[45]....
        /*021c*/ 	.word	0x00002de0


	//   ....[46]....
        /*0220*/ 	.word	0x00002e00


	//   ....[47]....
        /*0224*/ 	.word	0x00002e20


	//   ....[48]....
        /*0228*/ 	.word	0x00002f60


	//   ....[49]....
        /*022c*/ 	.word	0x00002f80


	//   ....[50]....
        /*0230*/ 	.word	0x00002fa0


	//   ....[51]....
        /*0234*/ 	.word	0x00002fc0


	//   ....[52]....
        /*0238*/ 	.word	0x00003110


	//   ....[53]....
        /*023c*/ 	.word	0x00003130


	//   ....[54]....
        /*0240*/ 	.word	0x00003150


	//   ....[55]....
        /*0244*/ 	.word	0x00003170


	//   ....[56]....
        /*0248*/ 	.word	0x000032b0


	//   ....[57]....
        /*024c*/ 	.word	0x000032d0


	//   ....[58]....
        /*0250*/ 	.word	0x000032f0


	//   ....[59]....
        /*0254*/ 	.word	0x00003320


	//   ....[60]....
        /*0258*/ 	.word	0x00003460


	//   ....[61]....
        /*025c*/ 	.word	0x00003480


	//   ....[62]....
        /*0260*/ 	.word	0x000034b0


	//   ....[63]....
        /*0264*/ 	.word	0x00003510


	//----- nvinfo : EIATTR_EXIT_INSTR_OFFSETS
	.align		4
.L_25:
        /*0268*/ 	.byte	0x04, 0x1c
        /*026a*/ 	.short	(.L_27 - .L_26)


	//   ....[0]....
.L_26:
        /*026c*/ 	.word	0x000040e0


	//   ....[1]....
        /*0270*/ 	.word	0x00004140


	//----- nvinfo : EIATTR_MAX_THREADS
	.align		4
.L_27:
        /*0274*/ 	.byte	0x04, 0x05
        /*0276*/ 	.short	(.L_29 - .L_28)
.L_28:
        /*0278*/ 	.word	0x00000080
        /*027c*/ 	.word	0x00000001
        /*0280*/ 	.word	0x00000001
.L_29:


//--------------------- .nv.rel.action            --------------------------
	.section	.nv.rel.action,"",@"SHT_CUDA_RELOCINFO"
	.align	8
	.sectionentsize	8
        /*0000*/ 	.byte	0x73, 0x00, 0x00, 0x00, 0x00, 0x00, 0x00, 0x00, 0x00, 0x00, 0x00, 0x11, 0x25, 0x00, 0x05, 0x36


//--------------------- .nv.constant0.l2norm_fwd_kernel --------------------------
	.section	.nv.constant0.l2norm_fwd_kernel,"a",@progbits
	.align	4
.nv.constant0.l2norm_fwd_kernel:
	.zero		380


//--------------------- .text.l2norm_fwd_kernel   --------------------------
	.section	.text.l2norm_fwd_kernel,"ax",@progbits
	.sectionflags	@"SHF_BARRIERS=1"
	.sectioninfo	@"SHI_REGISTERS=127"
	.align	128
        .global         l2norm_fwd_kernel
        .type           l2norm_fwd_kernel,@function
        .size           l2norm_fwd_kernel,(.L_x_1 - l2norm_fwd_kernel)
        .other          l2norm_fwd_kernel,@"STO_CUDA_ENTRY STV_DEFAULT"
l2norm_fwd_kernel:
.text.l2norm_fwd_kernel:
[----:B------:R-:W-:-:S02]  /*0000*/  MOV R1, c[0x0][0x28] ;  /* 0x00000a0000017a02 */ /* 0x000fc40000000f00 */
[----:B------:R-:W0:Y:S01]  /*0010*/  S2R R0, SR_TID.X ;  /* 0x0000000000007919 */ /* 0x000e220000002100 */
[----:B------:R-:W-:Y:S01]  /*0020*/  CS2R R88, SRZ ;  /* 0x0000000000587805 */ /* 0x000fe2000001ff00 */
[----:B------:R-:W-:Y:S01]  /*0030*/  CS2R R90, SRZ ;  /* 0x00000000005a7805 */ /* 0x000fe2000001ff00 */
[----:B------:R-:W-:Y:S01]  /*0040*/  ULDC.64 UR4, c[0x0][0x118] ;  /* 0x0000460000047ab9 */ /* 0x000fe20000000a00 */
[----:B------:R-:W1:Y:S01]  /*0050*/  S2R R5, SR_CTAID.X ;  /* 0x0000000000057919 */ /* 0x000e620000002500 */
[----:B0-----:R-:W-:Y:S02]  /*0060*/  SHF.R.U32.HI R4, RZ, 0x4, R0 ;  /* 0x00000004ff047819 */ /* 0x001fe40000011600 */
[----:B------:R-:W-:Y:S02]  /*0070*/  SHF.L.U32 R2, R0, 0x3, RZ ;  /* 0x0000000300027819 */ /* 0x000fe400000006ff */
[----:B-1----:R-:W-:Y:S02]  /*0080*/  SHF.L.U32 R5, R5, 0x7, RZ ;  /* 0x0000000705057819 */ /* 0x002fe400000006ff */
[----:B------:R-:W-:-:S02]  /*0090*/  SGXT.U32 R4, R4, 0x3 ;  /* 0x000000030404781a */ /* 0x000fc40000000000 */
[----:B------:R-:W-:Y:S02]  /*00a0*/  LOP3.LUT R20, R2, 0x78, RZ, 0xc0, !PT ;  /* 0x0000007802147812 */ /* 0x000fe400078ec0ff */
[----:B------:R-:W-:Y:S02]  /*00b0*/  LOP3.LUT R7, R5, R4, RZ, 0xfc, !PT ;  /* 0x0000000405077212 */ /* 0x000fe400078efcff */
[----:B------:R-:W-:Y:S01]  /*00c0*/  SHF.R.S32.HI R2, RZ, 0x1f, R5 ;  /* 0x0000001fff027819 */ /* 0x000fe20000011405 */
[----:B------:R-:W-:Y:S01]  /*00d0*/  IMAD.WIDE.U32 R20, R20, 0x2, RZ ;  /* 0x0000000214147825 */ /* 0x000fe200078e00ff */
[C---:B------:R-:W-:Y:S02]  /*00e0*/  SHF.L.U32 R3, R7.reuse, 0x8, RZ ;  /* 0x0000000807037819 */ /* 0x040fe400000006ff */
[C---:B------:R-:W-:Y:S02]  /*00f0*/  ISETP.GE.U32.AND P0, PT, R7.reuse, 0x3740, PT ;  /* 0x000037400700780c */ /* 0x040fe40003f06070 */
[----:B------:R-:W-:-:S02]  /*0100*/  SHF.L.U64.HI R7, R7, 0x8, R2 ;  /* 0x0000000807077819 */ /* 0x000fc40000010202 */
[----:B------:R-:W-:Y:S02]  /*0110*/  LOP3.LUT R98, R3, R20, RZ, 0xfc, !PT ;  /* 0x0000001403627212 */ /* 0x000fe400078efcff */
[----:B------:R-:W-:Y:S02]  /*0120*/  ISETP.GE.U32.AND.EX P0, PT, R2, RZ, PT, P0 ;  /* 0x000000ff0200720c */ /* 0x000fe40003f06100 */
[----:B------:R-:W-:Y:S02]  /*0130*/  LOP3.LUT R22, R7, R21, RZ, 0xfc, !PT ;  /* 0x0000001507167212 */ /* 0x000fe400078efcff */
[----:B------:R-:W-:-:S04]  /*0140*/  IADD3 R6, P1, R98, c[0x0][0x160], RZ ;  /* 0x0000580062067a10 */ /* 0x000fc80007f3e0ff */
[----:B------:R-:W-:-:S05]  /*0150*/  IADD3.X R7, R22, c[0x0][0x164], RZ, P1, !PT ;  /* 0x0000590016077a10 */ /* 0x000fca0000ffe4ff */
[----:B------:R-:W2:Y:S01]  /*0160*/  @!P0 LDG.E.128 R88, [R6.64] ;  /* 0x0000000406588981 */ /* 0x000ea2000c1e1d00 */
[C-C-:B------:R-:W-:Y:S01]  /*0170*/  LOP3.LUT R23, R5.reuse, 0x8, R4.reuse, 0xfe, !PT ;  /* 0x0000000805177812 */ /* 0x140fe200078efe04 */
[----:B------:R-:W-:Y:S01]  /*0180*/  CS2R R16, SRZ ;  /* 0x0000000000107805 */ /* 0x000fe2000001ff00 */
[----:B------:R-:W-:Y:S01]  /*0190*/  CS2R R18, SRZ ;  /* 0x0000000000127805 */ /* 0x000fe2000001ff00 */
[--C-:B------:R-:W-:Y:S02]  /*01a0*/  LOP3.LUT R69, R5, 0x10, R4.reuse, 0xfe, !PT ;  /* 0x0000001005457812 */ /* 0x100fe400078efe04 */
[----:B------:R-:W-:Y:S02]  /*01b0*/  ISETP.GE.U32.AND P1, PT, R23, 0x3740, PT ;  /* 0x000037401700780c */ /* 0x000fe40003f26070 */
[----:B------:R-:W-:Y:S02]  /*01c0*/  LOP3.LUT R29, R5, 0x20, R4, 0xfe, !PT ;  /* 0x00000020051d7812 */ /* 0x000fe400078efe04 */
[----:B------:R-:W-:-:S02]  /*01d0*/  ISETP.GE.U32.AND.EX P2, PT, R2, RZ, PT, P1 ;  /* 0x000000ff0200720c */ /* 0x000fc40003f46110 */
[----:B------:R-:W-:Y:S02]  /*01e0*/  SHF.L.U32 R115, R69, 0x8, RZ ;  /* 0x0000000845737819 */ /* 0x000fe400000006ff */
[--C-:B------:R-:W-:Y:S02]  /*01f0*/  LOP3.LUT R27, R5, 0x30, R4.reuse, 0xfe, !PT ;  /* 0x00000030051b7812 */ /* 0x100fe400078efe04 */
[----:B------:R-:W-:Y:S02]  /*0200*/  SHF.L.U32 R61, R29, 0x8, RZ ;  /* 0x000000081d3d7819 */ /* 0x000fe400000006ff */
[C-C-:B------:R-:W-:Y:S02]  /*0210*/  LOP3.LUT R53, R5.reuse, 0x40, R4.reuse, 0xfe, !PT ;  /* 0x0000004005357812 */ /* 0x140fe400078efe04 */
[C-C-:B------:R-:W-:Y:S02]  /*0220*/  LOP3.LUT R75, R5.reuse, 0x70, R4.reuse, 0xfe, !PT ;  /* 0x00000070054b7812 */ /* 0x140fe400078efe04 */
[----:B------:R-:W-:-:S02]  /*0230*/  LOP3.LUT R51, R5, 0x38, R4, 0xfe, !PT ;  /* 0x0000003805337812 */ /* 0x000fc400078efe04 */
[C-C-:B------:R-:W-:Y:S02]  /*0240*/  LOP3.LUT R77, R5.reuse, 0x50, R4.reuse, 0xfe, !PT ;  /* 0x00000050054d7812 */ /* 0x140fe400078efe04 */
[C-C-:B------:R-:W-:Y:S02]  /*0250*/  LOP3.LUT R83, R5.reuse, 0x48, R4.reuse, 0xfe, !PT ;  /* 0x0000004805537812 */ /* 0x140fe400078efe04 */
[C-C-:B------:R-:W-:Y:S02]  /*0260*/  LOP3.LUT R31, R5.reuse, 0x18, R4.reuse, 0xfe, !PT ;  /* 0x00000018051f7812 */ /* 0x140fe400078efe04 */
[C-C-:B------:R-:W-:Y:S02]  /*0270*/  LOP3.LUT R25, R5.reuse, 0x28, R4.reuse, 0xfe, !PT ;  /* 0x0000002805197812 */ /* 0x140fe400078efe04 */
[C-C-:B------:R-:W-:Y:S02]  /*0280*/  LOP3.LUT R55, R5.reuse, 0x58, R4.reuse, 0xfe, !PT ;  /* 0x0000005805377812 */ /* 0x140fe400078efe04 */
[----:B------:R-:W-:-:S02]  /*0290*/  LOP3.LUT R63, R5, 0x60, R4, 0xfe, !PT ;  /* 0x00000060053f7812 */ /* 0x000fc400078efe04 */
[C-C-:B------:R-:W-:Y:S02]  /*02a0*/  LOP3.LUT R65, R5.reuse, 0x68, R4.reuse, 0xfe, !PT ;  /* 0x0000006805417812 */ /* 0x140fe400078efe04 */
[----:B------:R-:W-:Y:S02]  /*02b0*/  LOP3.LUT R79, R5, 0x78, R4, 0xfe, !PT ;  /* 0x00000078054f7812 */ /* 0x000fe400078efe04 */
[----:B------:R-:W-:Y:S02]  /*02c0*/  MOV R80, 0x3e800000 ;  /* 0x3e80000000507802 */ /* 0x000fe40000000f00 */
[----:B------:R-:W-:Y:S01]  /*02d0*/  P2R R116, PR, RZ, 0x1 ;  /* 0x00000001ff747803 */ /* 0x000fe20000000000 */
[--C-:B--2---:R-:W-:Y:S02]  /*02e0*/  HADD2.F32 R76, -RZ, R88.reuse.H1_H1 ;  /* 0x30000058ff4c7230 */ /* 0x104fe40000004100 */
[--C-:B------:R-:W-:Y:S02]  /*02f0*/  HADD2.F32 R120, -RZ, R89.reuse.H0_H0 ;  /* 0x20000059ff787230 */ /* 0x100fe40000004100 */
[----:B------:R-:W-:Y:S01]  /*0300*/  HADD2.F32 R122, -RZ, R89.H1_H1 ;  /* 0x30000059ff7a7230 */ /* 0x000fe20000004100 */
[----:B------:R-:W-:Y:S01]  /*0310*/  FMUL R3, R76, R76 ;  /* 0x0000004c4c037220 */ /* 0x000fe20000400000 */
[----:B------:R-:W-:-:S02]  /*0320*/  HADD2.F32 R88, -RZ, R88.H0_H0 ;  /* 0x20000058ff587230 */ /* 0x000fc40000004100 */
[--C-:B------:R-:W-:Y:S02]  /*0330*/  HADD2.F32 R78, -RZ, R90.reuse.H0_H0 ;  /* 0x2000005aff4e7230 */ /* 0x100fe40000004100 */
[----:B------:R-:W-:Y:S01]  /*0340*/  HADD2.F32 R124, -RZ, R90.H1_H1 ;  /* 0x3000005aff7c7230 */ /* 0x000fe20000004100 */
[----:B------:R-:W-:Y:S01]  /*0350*/  FFMA R3, R88, R88, R3 ;  /* 0x0000005858037223 */ /* 0x000fe20000000003 */
[--C-:B------:R-:W-:Y:S02]  /*0360*/  HADD2.F32 R118, -RZ, R91.reuse.H0_H0 ;  /* 0x2000005bff767230 */ /* 0x100fe40000004100 */
[----:B------:R-:W-:Y:S01]  /*0370*/  HADD2.F32 R74, -RZ, R91.H1_H1 ;  /* 0x3000005bff4a7230 */ /* 0x000fe20000004100 */
[----:B------:R-:W-:Y:S01]  /*0380*/  FFMA R3, R120, R120, R3 ;  /* 0x0000007878037223 */ /* 0x000fe20000000003 */
[----:B------:R-:W-:Y:S02]  /*0390*/  ISETP.GE.U32.AND P5, PT, R69, 0x3740, PT ;  /* 0x000037404500780c */ /* 0x000fe40003fa6070 */
[----:B------:R-:W-:Y:S01]  /*03a0*/  SHF.L.U64.HI R107, R29, 0x8, R2 ;  /* 0x000000081d6b7819 */ /* 0x000fe20000010202 */
[----:B------:R-:W-:Y:S01]  /*03b0*/  FFMA R3, R122, R122, R3 ;  /* 0x0000007a7a037223 */ /* 0x000fe20000000003 */
[----:B------:R-:W-:-:S03]  /*03c0*/  P2R R113, PR, RZ, 0x4 ;  /* 0x00000004ff717803 */ /* 0x000fc60000000000 */
[----:B------:R-:W-:-:S04]  /*03d0*/  FFMA R3, R78, R78, R3 ;  /* 0x0000004e4e037223 */ /* 0x000fc80000000003 */
[----:B------:R-:W-:-:S04]  /*03e0*/  FFMA R3, R124, R124, R3 ;  /* 0x0000007c7c037223 */ /* 0x000fc80000000003 */
[----:B------:R-:W-:-:S04]  /*03f0*/  FFMA R3, R118, R118, R3 ;  /* 0x0000007676037223 */ /* 0x000fc80000000003 */
[----:B------:R-:W-:-:S05]  /*0400*/  FFMA R3, R74, R74, R3 ;  /* 0x0000004a4a037223 */ /* 0x000fca0000000003 */
[----:B------:R-:W0:Y:S02]  /*0410*/  SHFL.BFLY PT, R6, R3, 0x8, 0x1f ;  /* 0x0d001f0003067f89 */ /* 0x000e2400000e0000 */
[----:B0-----:R-:W-:-:S05]  /*0420*/  FADD R8, R3, R6 ;  /* 0x0000000603087221 */ /* 0x001fca0000000000 */
[----:B------:R-:W0:Y:S02]  /*0430*/  SHFL.BFLY PT, R7, R8, 0x4, 0x1f ;  /* 0x0c801f0008077f89 */ /* 0x000e2400000e0000 */
[----:B0-----:R-:W-:Y:S01]  /*0440*/  FADD R9, R8, R7 ;  /* 0x0000000708097221 */ /* 0x001fe20000000000 */
[C---:B------:R-:W-:Y:S02]  /*0450*/  SHF.L.U32 R7, R23.reuse, 0x8, RZ ;  /* 0x0000000817077819 */ /* 0x040fe400000006ff */
[----:B------:R-:W-:Y:S02]  /*0460*/  SHF.L.U64.HI R23, R23, 0x8, R2 ;  /* 0x0000000817177819 */ /* 0x000fe40000010202 */
[----:B------:R-:W-:Y:S01]  /*0470*/  LOP3.LUT R92, R7, R20, RZ, 0xfc, !PT ;  /* 0x00000014075c7212 */ /* 0x000fe200078efcff */
[----:B------:R-:W0:Y:S01]  /*0480*/  SHFL.BFLY PT, R10, R9, 0x2, 0x1f ;  /* 0x0c401f00090a7f89 */ /* 0x000e2200000e0000 */
[----:B------:R-:W-:Y:S02]  /*0490*/  LOP3.LUT R23, R23, R21, RZ, 0xfc, !PT ;  /* 0x0000001517177212 */ /* 0x000fe400078efcff */
[----:B------:R-:W-:-:S04]  /*04a0*/  IADD3 R6, P1, R92, c[0x0][0x160], RZ ;  /* 0x000058005c067a10 */ /* 0x000fc80007f3e0ff */
[----:B------:R-:W-:-:S05]  /*04b0*/  IADD3.X R7, R23, c[0x0][0x164], RZ, P1, !PT ;  /* 0x0000590017077a10 */ /* 0x000fca0000ffe4ff */
[----:B------:R1:W2:Y:S01]  /*04c0*/  @!P2 LDG.E.128 R16, [R6.64] ;  /* 0x000000040610a981 */ /* 0x0002a2000c1e1d00 */
[----:B------:R-:W-:Y:S02]  /*04d0*/  SHF.L.U64.HI R69, R69, 0x8, R2 ;  /* 0x0000000845457819 */ /* 0x000fe40000010202 */
[-C--:B------:R-:W-:Y:S02]  /*04e0*/  LOP3.LUT R115, R115, R20.reuse, RZ, 0xfc, !PT ;  /* 0x0000001473737212 */ /* 0x080fe400078efcff */
[----:B------:R-:W-:Y:S02]  /*04f0*/  SHF.L.U32 R57, R27, 0x8, RZ ;  /* 0x000000081b397819 */ /* 0x000fe400000006ff */
[----:B------:R-:W-:Y:S02]  /*0500*/  LOP3.LUT R108, R61, R20, RZ, 0xfc, !PT ;  /* 0x000000143d6c7212 */ /* 0x000fe400078efcff */
[----:B------:R-:W-:Y:S02]  /*0510*/  SHF.L.U32 R47, R53, 0x8, RZ ;  /* 0x00000008352f7819 */ /* 0x000fe400000006ff */
[----:B-1----:R-:W-:Y:S01]  /*0520*/  SHF.L.U32 R7, R75, 0x8, RZ ;  /* 0x000000084b077819 */ /* 0x002fe200000006ff */
[----:B0-----:R-:W-:Y:S01]  /*0530*/  FADD R10, R9, R10 ;  /* 0x0000000a090a7221 */ /* 0x001fe20000000000 */
[----:B------:R-:W-:-:S02]  /*0540*/  SHF.L.U64.HI R35, R75, 0x8, R2 ;  /* 0x000000084b237819 */ /* 0x000fc40000010202 */
[--C-:B------:R-:W-:Y:S02]  /*0550*/  SHF.L.U64.HI R49, R51, 0x8, R2.reuse ;  /* 0x0000000833317819 */ /* 0x100fe40000010202 */
[----:B------:R-:W0:Y:S01]  /*0560*/  SHFL.BFLY PT, R3, R10, 0x1, 0x1f ;  /* 0x0c201f000a037f89 */ /* 0x000e2200000e0000 */
[-C--:B------:R-:W-:Y:S02]  /*0570*/  LOP3.LUT R114, R69, R21.reuse, RZ, 0xfc, !PT ;  /* 0x0000001545727212 */ /* 0x080fe400078efcff */
[----:B------:R-:W-:Y:S02]  /*0580*/  IADD3 R34, P4, R115, c[0x0][0x160], RZ ;  /* 0x0000580073227a10 */ /* 0x000fe40007f9e0ff */
[----:B------:R-:W-:Y:S02]  /*0590*/  SHF.L.U64.HI R103, R27, 0x8, R2 ;  /* 0x000000081b677819 */ /* 0x000fe40000010202 */
[----:B------:R-:W-:Y:S02]  /*05a0*/  LOP3.LUT R107, R107, R21, RZ, 0xfc, !PT ;  /* 0x000000156b6b7212 */ /* 0x000fe400078efcff */
[----:B------:R-:W-:-:S02]  /*05b0*/  LOP3.LUT R104, R57, R20, RZ, 0xfc, !PT ;  /* 0x0000001439687212 */ /* 0x000fc400078efcff */
[----:B------:R-:W-:Y:S02]  /*05c0*/  IADD3 R48, P2, R108, c[0x0][0x160], RZ ;  /* 0x000058006c307a10 */ /* 0x000fe40007f5e0ff */
[----:B------:R-:W-:Y:S02]  /*05d0*/  SHF.L.U64.HI R91, R53, 0x8, R2 ;  /* 0x00000008355b7819 */ /* 0x000fe40000010202 */
[----:B------:R-:W-:Y:S02]  /*05e0*/  SHF.L.U32 R15, R77, 0x8, RZ ;  /* 0x000000084d0f7819 */ /* 0x000fe400000006ff */
[-C--:B------:R-:W-:Y:S02]  /*05f0*/  LOP3.LUT R100, R47, R20.reuse, RZ, 0xfc, !PT ;  /* 0x000000142f647212 */ /* 0x080fe400078efcff */
[----:B------:R-:W-:Y:S02]  /*0600*/  LOP3.LUT R4, R7, R20, RZ, 0xfc, !PT ;  /* 0x0000001407047212 */ /* 0x000fe400078efcff */
[----:B------:R-:W-:-:S02]  /*0610*/  LOP3.LUT R7, R35, R21, RZ, 0xfc, !PT ;  /* 0x0000001523077212 */ /* 0x000fc400078efcff */
[----:B------:R-:W-:Y:S01]  /*0620*/  SHF.L.U32 R45, R83, 0x8, RZ ;  /* 0x00000008532d7819 */ /* 0x000fe200000006ff */
[----:B0-----:R-:W-:Y:S01]  /*0630*/  FADD R24, R10, R3 ;  /* 0x000000030a187221 */ /* 0x001fe20000000000 */
[-C--:B------:R-:W-:Y:S02]  /*0640*/  LOP3.LUT R102, R49, R21.reuse, RZ, 0xfc, !PT ;  /* 0x0000001531667212 */ /* 0x080fe400078efcff */
[----:B------:R-:W-:Y:S01]  /*0650*/  IADD3.X R35, R114, c[0x0][0x164], RZ, P4, !PT ;  /* 0x0000590072237a10 */ /* 0x000fe200027fe4ff */
[----:B------:R-:W-:Y:S01]  /*0660*/  FADD R24, R24, c[0x0][0x178] ;  /* 0x00005e0018187621 */ /* 0x000fe20000000000 */
[----:B------:R-:W-:Y:S02]  /*0670*/  LOP3.LUT R103, R103, R21, RZ, 0xfc, !PT ;  /* 0x0000001567677212 */ /* 0x000fe400078efcff */
[----:B------:R-:W-:Y:S02]  /*0680*/  IADD3 R44, P4, R104, c[0x0][0x160], RZ ;  /* 0x00005800682c7a10 */ /* 0x000fe40007f9e0ff */
[----:B------:R-:W-:Y:S01]  /*0690*/  IADD3.X R49, R107, c[0x0][0x164], RZ, P2, !PT ;  /* 0x000059006b317a10 */ /* 0x000fe200017fe4ff */
[----:B------:R-:W0:Y:S01]  /*06a0*/  MUFU.SQRT R24, R24 ;  /* 0x0000001800187308 */ /* 0x000e220000002000 */
[----:B------:R-:W-:-:S02]  /*06b0*/  SHF.L.U64.HI R43, R77, 0x8, R2 ;  /* 0x000000084d2b7819 */ /* 0x000fc40000010202 */
[----:B------:R-:W-:Y:S02]  /*06c0*/  LOP3.LUT R91, R91, R21, RZ, 0xfc, !PT ;  /* 0x000000155b5b7212 */ /* 0x000fe400078efcff */
[-C--:B------:R-:W-:Y:S02]  /*06d0*/  LOP3.LUT R14, R15, R20.reuse, RZ, 0xfc, !PT ;  /* 0x000000140f0e7212 */ /* 0x080fe400078efcff */
[----:B------:R-:W-:Y:S02]  /*06e0*/  IADD3 R60, P2, R100, c[0x0][0x160], RZ ;  /* 0x00005800643c7a10 */ /* 0x000fe40007f5e0ff */
[----:B------:R-:W-:Y:S02]  /*06f0*/  LOP3.LUT R90, R45, R20, RZ, 0xfc, !PT ;  /* 0x000000142d5a7212 */ /* 0x000fe400078efcff */
[----:B------:R-:W-:Y:S02]  /*0700*/  SHF.L.U32 R67, R31, 0x8, RZ ;  /* 0x000000081f437819 */ /* 0x000fe400000006ff */
[----:B------:R-:W-:-:S02]  /*0710*/  IADD3.X R45, R103, c[0x0][0x164], RZ, P4, !PT ;  /* 0x00005900672d7a10 */ /* 0x000fc400027fe4ff */
[----:B------:R-:W-:Y:S02]  /*0720*/  LOP3.LUT R15, R43, R21, RZ, 0xfc, !PT ;  /* 0x000000152b0f7212 */ /* 0x000fe400078efcff */
[----:B------:R-:W-:Y:S02]  /*0730*/  IADD3 R66, P4, R14, c[0x0][0x160], RZ ;  /* 0x000058000e427a10 */ /* 0x000fe40007f9e0ff */
[----:B------:R-:W-:Y:S02]  /*0740*/  IADD3.X R61, R91, c[0x0][0x164], RZ, P2, !PT ;  /* 0x000059005b3d7a10 */ /* 0x000fe400017fe4ff */
[----:B0-----:R-:W-:Y:S02]  /*0750*/  FSETP.GT.AND P2, PT, R24, 8.50705917302346158658e+37, PT ;  /* 0x7e8000001800780b */ /* 0x001fe40003f44000 */
[----:B------:R-:W-:Y:S02]  /*0760*/  LOP3.LUT R110, R67, R20, RZ, 0xfc, !PT ;  /* 0x00000014436e7212 */ /* 0x000fe400078efcff */
[----:B------:R-:W-:-:S02]  /*0770*/  IADD3.X R67, R15, c[0x0][0x164], RZ, P4, !PT ;  /* 0x000059000f437a10 */ /* 0x000fc400027fe4ff */
[----:B------:R-:W-:Y:S02]  /*0780*/  FSETP.GEU.AND P4, PT, R24, 1.175494350822287508e-38, PT ;  /* 0x008000001800780b */ /* 0x000fe40003f8e000 */
[----:B------:R-:W-:Y:S02]  /*0790*/  FSEL R28, R80, 1, P2 ;  /* 0x3f800000501c7808 */ /* 0x000fe40001000000 */
[----:B------:R-:W-:Y:S02]  /*07a0*/  SHF.L.U64.HI R111, R31, 0x8, R2 ;  /* 0x000000081f6f7819 */ /* 0x000fe40000010202 */
[----:B------:R-:W-:Y:S01]  /*07b0*/  ISETP.GE.U32.AND.EX P0, PT, R2, RZ, PT, P5 ;  /* 0x000000ff0200720c */ /* 0x000fe20003f06150 */
[----:B------:R-:W-:Y:S01]  /*07c0*/  @P2 FMUL R24, R24, 0.25 ;  /* 0x3e80000018182820 */ /* 0x000fe20000400000 */
[----:B------:R-:W-:Y:S02]  /*07d0*/  SHF.L.U32 R101, R51, 0x8, RZ ;  /* 0x0000000833657819 */ /* 0x000fe400000006ff */
[----:B------:R-:W-:-:S02]  /*07e0*/  SHF.L.U32 R9, R63, 0x8, RZ ;  /* 0x000000083f097819 */ /* 0x000fc400000006ff */
[C---:B------:R-:W-:Y:S01]  /*07f0*/  SHF.L.U32 R105, R25.reuse, 0x8, RZ ;  /* 0x0000000819697819 */ /* 0x040fe200000006ff */
[----:B------:R-:W-:Y:S01]  /*0800*/  @!P4 FMUL R24, R24, 16777216 ;  /* 0x4b8000001818c820 */ /* 0x000fe20000400000 */
[----:B------:R-:W-:Y:S01]  /*0810*/  @!P4 FMUL R28, R28, 16777216 ;  /* 0x4b8000001c1cc820 */ /* 0x000fe20000400000 */
[--C-:B------:R-:W-:Y:S02]  /*0820*/  SHF.L.U64.HI R59, R25, 0x8, R2.reuse ;  /* 0x00000008193b7819 */ /* 0x100fe40000010202 */
[--C-:B------:R-:W-:Y:S01]  /*0830*/  SHF.L.U64.HI R89, R83, 0x8, R2.reuse ;  /* 0x0000000853597819 */ /* 0x100fe20000010202 */
[----:B------:R-:W0:Y:S01]  /*0840*/  MUFU.RCP R81, R24 ;  /* 0x0000001800517308 */ /* 0x000e220000001000 */
[C---:B------:R-:W-:Y:S02]  /*0850*/  SHF.L.U32 R11, R55.reuse, 0x8, RZ ;  /* 0x00000008370b7819 */ /* 0x040fe400000006ff */
[--C-:B------:R-:W-:Y:S02]  /*0860*/  SHF.L.U64.HI R41, R55, 0x8, R2.reuse ;  /* 0x0000000837297819 */ /* 0x100fe40000010202 */
[----:B------:R-:W-:-:S02]  /*0870*/  SHF.L.U64.HI R39, R63, 0x8, R2 ;  /* 0x000000083f277819 */ /* 0x000fc40000010202 */
[C---:B------:R-:W-:Y:S02]  /*0880*/  SHF.L.U32 R13, R65.reuse, 0x8, RZ ;  /* 0x00000008410d7819 */ /* 0x040fe400000006ff */
[--C-:B------:R-:W-:Y:S02]  /*0890*/  SHF.L.U64.HI R37, R65, 0x8, R2.reuse ;  /* 0x0000000841257819 */ /* 0x100fe40000010202 */
[C---:B------:R-:W-:Y:S02]  /*08a0*/  SHF.L.U32 R3, R79.reuse, 0x8, RZ ;  /* 0x000000084f037819 */ /* 0x040fe400000006ff */
[----:B------:R-:W-:Y:S02]  /*08b0*/  SHF.L.U64.HI R33, R79, 0x8, R2 ;  /* 0x000000084f217819 */ /* 0x000fe40000010202 */
[----:B------:R-:W-:Y:S01]  /*08c0*/  IADD3 R98, P2, R98, c[0x0][0x168], RZ ;  /* 0x00005a0062627a10 */ /* 0x000fe20007f5e0ff */
[----:B0-----:R-:W-:Y:S01]  /*08d0*/  FMUL R81, R81, R28 ;  /* 0x0000001c51517220 */ /* 0x001fe20000400000 */
[----:B------:R-:W-:-:S02]  /*08e0*/  IADD3 R92, P4, R92, c[0x0][0x168], RZ ;  /* 0x00005a005c5c7a10 */ /* 0x000fc40007f9e0ff */
[-C--:B------:R-:W-:Y:S02]  /*08f0*/  LOP3.LUT R111, R111, R21.reuse, RZ, 0xfc, !PT ;  /* 0x000000156f6f7212 */ /* 0x080fe400078efcff */
[----:B------:R-:W-:Y:S02]  /*0900*/  IADD3 R36, P3, R110, c[0x0][0x160], RZ ;  /* 0x000058006e247a10 */ /* 0x000fe40007f7e0ff */
[-C--:B------:R-:W-:Y:S02]  /*0910*/  LOP3.LUT R101, R101, R20.reuse, RZ, 0xfc, !PT ;  /* 0x0000001465657212 */ /* 0x080fe400078efcff */
[-C--:B------:R-:W-:Y:S02]  /*0920*/  LOP3.LUT R8, R9, R20.reuse, RZ, 0xfc, !PT ;  /* 0x0000001409087212 */ /* 0x080fe400078efcff */
[----:B------:R-:W-:Y:S02]  /*0930*/  LOP3.LUT R105, R105, R20, RZ, 0xfc, !PT ;  /* 0x0000001469697212 */ /* 0x000fe400078efcff */
[----:B------:R-:W-:-:S02]  /*0940*/  LOP3.LUT R106, R59, R21, RZ, 0xfc, !PT ;  /* 0x000000153b6a7212 */ /* 0x000fc400078efcff */
[-C--:B------:R-:W-:Y:S02]  /*0950*/  LOP3.LUT R89, R89, R21.reuse, RZ, 0xfc, !PT ;  /* 0x0000001559597212 */ /* 0x080fe400078efcff */
[-C--:B------:R-:W-:Y:S02]  /*0960*/  LOP3.LUT R11, R11, R20.reuse, RZ, 0xfc, !PT ;  /* 0x000000140b0b7212 */ /* 0x080fe400078efcff */
[-C--:B------:R-:W-:Y:S02]  /*0970*/  LOP3.LUT R12, R41, R21.reuse, RZ, 0xfc, !PT ;  /* 0x00000015290c7212 */ /* 0x080fe400078efcff */
[-C--:B------:R-:W-:Y:S02]  /*0980*/  LOP3.LUT R9, R39, R21.reuse, RZ, 0xfc, !PT ;  /* 0x0000001527097212 */ /* 0x080fe400078efcff */
[----:B------:R-:W-:Y:S02]  /*0990*/  LOP3.LUT R13, R13, R20, RZ, 0xfc, !PT ;  /* 0x000000140d0d7212 */ /* 0x000fe400078efcff */
[----:B------:R-:W-:-:S02]  /*09a0*/  LOP3.LUT R10, R37, R21, RZ, 0xfc, !PT ;  /* 0x00000015250a7212 */ /* 0x000fc400078efcff */
[----:B------:R-:W-:Y:S02]  /*09b0*/  LOP3.LUT R3, R3, R20, RZ, 0xfc, !PT ;  /* 0x0000001403037212 */ /* 0x000fe400078efcff */
[----:B------:R-:W-:Y:S02]  /*09c0*/  LOP3.LUT R6, R33, R21, RZ, 0xfc, !PT ;  /* 0x0000001521067212 */ /* 0x000fe400078efcff */
[----:B------:R-:W-:Y:S01]  /*09d0*/  IADD3.X R99, R22, c[0x0][0x16c], RZ, P2, !PT ;  /* 0x00005b0016637a10 */ /* 0x000fe200017fe4ff */
[----:B------:R-:W-:Y:S01]  /*09e0*/  CS2R R20, SRZ ;  /* 0x0000000000147805 */ /* 0x000fe2000001ff00 */
[----:B------:R-:W-:Y:S02]  /*09f0*/  IADD3.X R93, R23, c[0x0][0x16c], RZ, P4, !PT ;  /* 0x00005b00175d7a10 */ /* 0x000fe400027fe4ff */
[----:B------:R-:W-:Y:S01]  /*0a00*/  CS2R R22, SRZ ;  /* 0x0000000000167805 */ /* 0x000fe2000001ff00 */
[----:B------:R-:W-:Y:S02]  /*0a10*/  IADD3.X R37, R111, c[0x0][0x164], RZ, P3, !PT ;  /* 0x000059006f257a10 */ /* 0x000fe40001ffe4ff */
[----:B------:R-:W-:-:S02]  /*0a20*/  IADD3 R56, P3, R101, c[0x0][0x160], RZ ;  /* 0x0000580065387a10 */ /* 0x000fc40007f7e0ff */
[----:B------:R-:W-:Y:S01]  /*0a30*/  IADD3 R46, P1, R105, c[0x0][0x160], RZ ;  /* 0x00005800692e7a10 */ /* 0x000fe20007f3e0ff */
[----:B------:R0:W3:Y:S01]  /*0a40*/  @!P0 LDG.E.128 R20, [R34.64] ;  /* 0x0000000422148981 */ /* 0x0000e2000c1e1d00 */
[----:B------:R-:W-:Y:S02]  /*0a50*/  IADD3.X R57, R102, c[0x0][0x164], RZ, P3, !PT ;  /* 0x0000590066397a10 */ /* 0x000fe40001ffe4ff */
[----:B------:R-:W-:Y:S02]  /*0a60*/  IADD3 R70, P3, R11, c[0x0][0x160], RZ ;  /* 0x000058000b467a10 */ /* 0x000fe40007f7e0ff */
[----:B------:R-:W-:Y:S02]  /*0a70*/  IADD3.X R47, R106, c[0x0][0x164], RZ, P1, !PT ;  /* 0x000059006a2f7a10 */ /* 0x000fe40000ffe4ff */
[----:B------:R-:W-:Y:S02]  /*0a80*/  IADD3.X R71, R12, c[0x0][0x164], RZ, P3, !PT ;  /* 0x000059000c477a10 */ /* 0x000fe40001ffe4ff */
[----:B------:R-:W-:-:S02]  /*0a90*/  IADD3 R72, P3, R13, c[0x0][0x160], RZ ;  /* 0x000058000d487a10 */ /* 0x000fc40007f7e0ff */
[----:B------:R-:W-:Y:S02]  /*0aa0*/  IADD3 R58, P1, R90, c[0x0][0x160], RZ ;  /* 0x000058005a3a7a10 */ /* 0x000fe40007f3e0ff */
[----:B------:R-:W-:Y:S02]  /*0ab0*/  IADD3.X R73, R10, c[0x0][0x164], RZ, P3, !PT ;  /* 0x000059000a497a10 */ /* 0x000fe40001ffe4ff */
[----:B------:R-:W-:Y:S02]  /*0ac0*/  IADD3 R96, P3, R3, c[0x0][0x160], RZ ;  /* 0x0000580003607a10 */ /* 0x000fe40007f7e0ff */
[----:B------:R-:W-:Y:S02]  /*0ad0*/  IADD3.X R59, R89, c[0x0][0x164], RZ, P1, !PT ;  /* 0x00005900593b7a10 */ /* 0x000fe40000ffe4ff */
[----:B------:R-:W-:Y:S02]  /*0ae0*/  IADD3.X R97, R6, c[0x0][0x164], RZ, P3, !PT ;  /* 0x0000590006617a10 */ /* 0x000fe40001ffe4ff */
[----:B------:R-:W-:-:S02]  /*0af0*/  IADD3 R68, P1, R8, c[0x0][0x160], RZ ;  /* 0x0000580008447a10 */ /* 0x000fc40007f3e0ff */
[----:B------:R-:W-:Y:S02]  /*0b00*/  ISETP.GE.U32.AND P3, PT, R29, 0x3740, PT ;  /* 0x000037401d00780c */ /* 0x000fe40003f66070 */
[----:B------:R-:W-:Y:S02]  /*0b10*/  P2R R112, PR, RZ, 0x1 ;  /* 0x00000001ff707803 */ /* 0x000fe40000000000 */
[----:B------:R-:W-:Y:S02]  /*0b20*/  IADD3.X R69, R9, c[0x0][0x164], RZ, P1, !PT ;  /* 0x0000590009457a10 */ /* 0x000fe40000ffe4ff */
[----:B------:R-:W-:Y:S02]  /*0b30*/  ISETP.GE.U32.AND.EX P0, PT, R2, RZ, PT, P3 ;  /* 0x000000ff0200720c */ /* 0x000fe40003f06130 */
[----:B------:R-:W-:Y:S02]  /*0b40*/  IADD3 R94, P1, R4, c[0x0][0x160], RZ ;  /* 0x00005800045e7a10 */ /* 0x000fe40007f3e0ff */
[----:B------:R-:W-:-:S02]  /*0b50*/  ISETP.GE.U32.AND P2, PT, R25, 0x3740, PT ;  /* 0x000037401900780c */ /* 0x000fc40003f46070 */
[----:B------:R-:W-:Y:S01]  /*0b60*/  IADD3.X R95, R7, c[0x0][0x164], RZ, P1, !PT ;  /* 0x00005900075f7a10 */ /* 0x000fe20000ffe4ff */
[----:B------:R-:W-:Y:S01]  /*0b70*/  CS2R R28, SRZ ;  /* 0x00000000001c7805 */ /* 0x000fe2000001ff00 */
[----:B------:R-:W-:Y:S02]  /*0b80*/  ISETP.GE.U32.AND P1, PT, R31, 0x3740, PT ;  /* 0x000037401f00780c */ /* 0x000fe40003f26070 */
[----:B------:R-:W-:Y:S01]  /*0b90*/  ISETP.GE.U32.AND P6, PT, R83, 0x3740, PT ;  /* 0x000037405300780c */ /* 0x000fe20003fc6070 */
[----:B------:R-:W-:Y:S01]  /*0ba0*/  CS2R R30, SRZ ;  /* 0x00000000001e7805 */ /* 0x000fe2000001ff00 */
[C---:B------:R-:W-:Y:S01]  /*0bb0*/  ISETP.GE.U32.AND.EX P2, PT, R2.reuse, RZ, PT, P2 ;  /* 0x000000ff0200720c */ /* 0x040fe20003f46120 */
[----:B------:R-:W-:Y:S01]  /*0bc0*/  CS2R R32, SRZ ;  /* 0x0000000000207805 */ /* 0x000fe2000001ff00 */
[C---:B------:R-:W-:Y:S01]  /*0bd0*/  ISETP.GE.U32.AND.EX P1, PT, R2.reuse, RZ, PT, P1 ;  /* 0x000000ff0200720c */ /* 0x040fe20003f26110 */
[----:B0-----:R-:W-:Y:S01]  /*0be0*/  CS2R R34, SRZ ;  /* 0x0000000000227805 */ /* 0x001fe2000001ff00 */
[----:B------:R-:W-:Y:S01]  /*0bf0*/  P2R R109, PR, RZ, 0x1 ;  /* 0x00000001ff6d7803 */ /* 0x000fe20000000000 */
[----:B------:R0:W4:Y:S01]  /*0c00*/  @!P0 LDG.E.128 R28, [R48.64] ;  /* 0x00000004301c8981 */ /* 0x000122000c1e1d00 */
[----:B------:R-:W-:Y:S01]  /*0c10*/  ISETP.GE.U32.AND.EX P0, PT, R2, RZ, PT, P6 ;  /* 0x000000ff0200720c */ /* 0x000fe20003f06160 */
[----:B------:R-:W-:Y:S01]  /*0c20*/  CS2R R24, SRZ ;  /* 0x0000000000187805 */ /* 0x000fe2000001ff00 */
[----:B------:R-:W-:-:S02]  /*0c30*/  ISETP.GE.U32.AND P5, PT, R27, 0x3740, PT ;  /* 0x000037401b00780c */ /* 0x000fc40003fa6070 */
[----:B------:R-:W-:Y:S01]  /*0c40*/  ISETP.GE.U32.AND P4, PT, R51, 0x3740, PT ;  /* 0x000037403300780c */ /* 0x000fe20003f86070 */
[----:B------:R-:W-:Y:S01]  /*0c50*/  CS2R R26, SRZ ;  /* 0x00000000001a7805 */ /* 0x000fe2000001ff00 */
[----:B------:R-:W-:Y:S01]  /*0c60*/  ISETP.GE.U32.AND P6, PT, R77, 0x3740, PT ;  /* 0x000037404d00780c */ /* 0x000fe20003fc6070 */
[----:B------:R-:W-:Y:S01]  /*0c70*/  CS2R R50, SRZ ;  /* 0x0000000000327805 */ /* 0x000fe2000001ff00 */
[C---:B------:R-:W-:Y:S01]  /*0c80*/  ISETP.GE.U32.AND.EX P5, PT, R2.reuse, RZ, PT, P5 ;  /* 0x000000ff0200720c */ /* 0x040fe20003fa6150 */
[----:B0-----:R-:W-:Y:S01]  /*0c90*/  CS2R R48, SRZ ;  /* 0x0000000000307805 */ /* 0x001fe2000001ff00 */
[C---:B------:R-:W-:Y:S01]  /*0ca0*/  ISETP.GE.U32.AND.EX P4, PT, R2.reuse, RZ, PT, P4 ;  /* 0x000000ff0200720c */ /* 0x040fe20003f86140 */
[----:B------:R0:W5:Y:S01]  /*0cb0*/  @!P2 LDG.E.128 R32, [R46.64] ;  /* 0x000000042e20a981 */ /* 0x000162000c1e1d00 */
[----:B------:R-:W-:Y:S02]  /*0cc0*/  P2R R62, PR, RZ, 0x4 ;  /* 0x00000004ff3e7803 */ /* 0x000fe40000000000 */
[----:B------:R-:W-:Y:S01]  /*0cd0*/  ISETP.GE.U32.AND P3, PT, R53, 0x3740, PT ;  /* 0x000037403500780c */ /* 0x000fe20003f66070 */
[----:B------:R1:W3:Y:S01]  /*0ce0*/  @!P1 LDG.E.128 R24, [R36.64] ;  /* 0x0000000424189981 */ /* 0x0002e2000c1e1d00 */
[----:B------:R-:W-:-:S02]  /*0cf0*/  ISETP.GE.U32.AND.EX P2, PT, R2, RZ, PT, P6 ;  /* 0x000000ff0200720c */ /* 0x000fc40003f46160 */
[----:B------:R-:W-:Y:S01]  /*0d00*/  ISETP.GE.U32.AND P6, PT, R55, 0x3740, PT ;  /* 0x000037403700780c */ /* 0x000fe20003fc6070 */
[----:B------:R-:W-:Y:S01]  /*0d10*/  CS2R R38, SRZ ;  /* 0x0000000000267805 */ /* 0x000fe2000001ff00 */
[C---:B------:R-:W-:Y:S01]  /*0d20*/  ISETP.GE.U32.AND.EX P3, PT, R2.reuse, RZ, PT, P3 ;  /* 0x000000ff0200720c */ /* 0x040fe20003f66130 */
[----:B------:R0:W3:Y:S01]  /*0d30*/  @!P0 LDG.E.128 R48, [R58.64] ;  /* 0x000000043a308981 */ /* 0x0000e2000c1e1d00 */
[----:B------:R-:W-:Y:S01]  /*0d40*/  P2R R82, PR, RZ, 0x1 ;  /* 0x00000001ff527803 */ /* 0x000fe20000000000 */
[----:B------:R-:W-:Y:S01]  /*0d50*/  CS2R R40, SRZ ;  /* 0x0000000000287805 */ /* 0x000fe2000001ff00 */
[----:B------:R-:W-:Y:S01]  /*0d60*/  CS2R R42, SRZ ;  /* 0x00000000002a7805 */ /* 0x000fe2000001ff00 */
[----:B-1----:R-:W-:Y:S01]  /*0d70*/  CS2R R36, SRZ ;  /* 0x0000000000247805 */ /* 0x002fe2000001ff00 */
[C---:B------:R-:W-:Y:S02]  /*0d80*/  ISETP.GE.U32.AND.EX P0, PT, R2.reuse, RZ, PT, P6 ;  /* 0x000000ff0200720c */ /* 0x040fe40003f06160 */
[----:B------:R-:W-:Y:S01]  /*0d90*/  ISETP.GE.U32.AND P6, PT, R63, 0x3740, PT ;  /* 0x000037403f00780c */ /* 0x000fe20003fc6070 */
[----:B------:R-:W-:Y:S01]  /*0da0*/  CS2R R52, SRZ ;  /* 0x0000000000347805 */ /* 0x000fe2000001ff00 */
[----:B------:R-:W-:Y:S01]  /*0db0*/  P2R R64, PR, RZ, 0x2 ;  /* 0x00000002ff407803 */ /* 0x000fe20000000000 */
[----:B------:R1:W3:Y:S01]  /*0dc0*/  @!P5 LDG.E.128 R36, [R44.64] ;  /* 0x000000042c24d981 */ /* 0x0002e2000c1e1d00 */
[----:B------:R-:W-:Y:S01]  /*0dd0*/  CS2R R54, SRZ ;  /* 0x0000000000367805 */ /* 0x000fe2000001ff00 */
[----:B0-----:R-:W-:Y:S01]  /*0de0*/  CS2R R46, SRZ ;  /* 0x00000000002e7805 */ /* 0x001fe2000001ff00 */
[----:B------:R-:W-:Y:S01]  /*0df0*/  ISETP.GE.U32.AND.EX P1, PT, R2, RZ, PT, P6 ;  /* 0x000000ff0200720c */ /* 0x000fe20003f26160 */
[----:B------:R0:W3:Y:S01]  /*0e00*/  @!P4 LDG.E.128 R40, [R56.64] ;  /* 0x000000043828c981 */ /* 0x0000e2000c1e1d00 */
[----:B------:R-:W-:Y:S01]  /*0e10*/  CS2R R58, SRZ ;  /* 0x00000000003a7805 */ /* 0x000fe2000001ff00 */
[----:B------:R-:W-:-:S02]  /*0e20*/  ISETP.GE.U32.AND P6, PT, R65, 0x3740, PT ;  /* 0x000037404100780c */ /* 0x000fc40003fc6070 */
[----:B------:R-:W-:Y:S01]  /*0e30*/  P2R R83, PR, RZ, 0x4 ;  /* 0x00000004ff537803 */ /* 0x000fe20000000000 */
[----:B------:R0:W3:Y:S01]  /*0e40*/  @!P2 LDG.E.128 R52, [R66.64] ;  /* 0x000000044234a981 */ /* 0x0000e2000c1e1d00 */
[----:B-1----:R-:W-:Y:S01]  /*0e50*/  CS2R R44, SRZ ;  /* 0x00000000002c7805 */ /* 0x002fe2000001ff00 */
[----:B0-----:R-:W-:Y:S01]  /*0e60*/  CS2R R56, SRZ ;  /* 0x0000000000387805 */ /* 0x001fe2000001ff00 */
[----:B------:R-:W-:-:S04]  /*0e70*/  ISETP.NE.AND P2, PT, R62, RZ, PT ;  /* 0x000000ff3e00720c */ /* 0x000fc80003f45270 */
[----:B------:R0:W4:Y:S01]  /*0e80*/  @!P3 LDG.E.128 R44, [R60.64] ;  /* 0x000000043c2cb981 */ /* 0x000122000c1e1d00 */
[----:B------:R-:W-:Y:S01]  /*0e90*/  P2R R84, PR, RZ, 0x1 ;  /* 0x00000001ff547803 */ /* 0x000fe20000000000 */
[----:B------:R-:W-:Y:S02]  /*0ea0*/  CS2R R62, SRZ ;  /* 0x00000000003e7805 */ /* 0x000fe4000001ff00 */
[----:B------:R1:W4:Y:S01]  /*0eb0*/  @!P0 LDG.E.128 R56, [R70.64] ;  /* 0x0000000446388981 */ /* 0x000322000c1e1d00 */
[----:B------:R-:W-:Y:S01]  /*0ec0*/  ISETP.GE.U32.AND.EX P0, PT, R2, RZ, PT, P6 ;  /* 0x000000ff0200720c */ /* 0x000fe20003f06160 */
[----:B0-----:R-:W-:Y:S01]  /*0ed0*/  CS2R R60, SRZ ;  /* 0x00000000003c7805 */ /* 0x001fe2000001ff00 */
[----:B------:R-:W-:Y:S01]  /*0ee0*/  P2R R85, PR, RZ, 0x2 ;  /* 0x00000002ff557803 */ /* 0x000fe20000000000 */
[----:B------:R-:W-:-:S04]  /*0ef0*/  CS2R R66, SRZ ;  /* 0x0000000000427805 */ /* 0x000fc8000001ff00 */
[----:B------:R0:W4:Y:S01]  /*0f00*/  @!P1 LDG.E.128 R60, [R68.64] ;  /* 0x00000004443c9981 */ /* 0x000122000c1e1d00 */
[----:B------:R-:W-:Y:S02]  /*0f10*/  ISETP.NE.AND P1, PT, R64, RZ, PT ;  /* 0x000000ff4000720c */ /* 0x000fe40003f25270 */
[----:B------:R-:W-:Y:S01]  /*0f20*/  CS2R R64, SRZ ;  /* 0x0000000000407805 */ /* 0x000fe2000001ff00 */
[----:B------:R-:W-:Y:S02]  /*0f30*/  ISETP.GE.U32.AND P6, PT, R75, 0x3740, PT ;  /* 0x000037404b00780c */ /* 0x000fe40003fc6070 */
[----:B------:R-:W-:Y:S01]  /*0f40*/  P2R R86, PR, RZ, 0x1 ;  /* 0x00000001ff567803 */ /* 0x000fe20000000000 */
[-C--:B------:R-:W-:Y:S02]  /*0f50*/  FMUL R88, R88, R81.reuse ;  /* 0x0000005158587220 */ /* 0x080fe40000400000 */
[----:B------:R2:W4:Y:S01]  /*0f60*/  @!P0 LDG.E.128 R64, [R72.64] ;  /* 0x0000000448408981 */ /* 0x000522000c1e1d00 */
[----:B------:R-:W-:Y:S01]  /*0f70*/  ISETP.GE.U32.AND.EX P0, PT, R2, RZ, PT, P6 ;  /* 0x000000ff0200720c */ /* 0x000fe20003f06160 */
[-C--:B-1----:R-:W-:Y:S01]  /*0f80*/  FMUL R71, R76, R81.reuse ;  /* 0x000000514c477220 */ /* 0x082fe20000400000 */
[-C--:B------:R-:W-:Y:S01]  /*0f90*/  FMUL R78, R78, R81.reuse ;  /* 0x000000514e4e7220 */ /* 0x080fe20000400000 */
[----:B------:R-:W-:Y:S01]  /*0fa0*/  FMUL R87, R124, R81 ;  /* 0x000000517c577220 */ /* 0x000fe20000400000 */
[----:B0-----:R-:W-:-:S02]  /*0fb0*/  CS2R R68, SRZ ;  /* 0x0000000000447805 */ /* 0x001fc4000001ff00 */
[----:B------:R-:W-:Y:S02]  /*0fc0*/  F2FP.PACK_AB R76, R71, R88 ;  /* 0x00000058474c723e */ /* 0x000fe400000000ff */
[----:B------:R-:W-:Y:S01]  /*0fd0*/  CS2R R70, SRZ ;  /* 0x0000000000467805 */ /* 0x000fe2000001ff00 */
[----:B------:R-:W-:Y:S02]  /*0fe0*/  ISETP.GE.U32.AND P6, PT, R79, 0x3740, PT ;  /* 0x000037404f00780c */ /* 0x000fe40003fc6070 */
[----:B------:R-:W-:Y:S02]  /*0ff0*/  F2FP.PACK_AB R78, R87, R78 ;  /* 0x0000004e574e723e */ /* 0x000fe400000000ff */
[----:B------:R-:W-:Y:S01]  /*1000*/  ISETP.GE.U32.AND.EX P6, PT, R2, RZ, PT, P6 ;  /* 0x000000ff0200720c */ /* 0x000fe20003fc6160 */
[----:B------:R0:W4:Y:S01]  /*1010*/  @!P0 LDG.E.128 R68, [R94.64] ;  /* 0x000000045e448981 */ /* 0x000122000c1e1d00 */
[----:B------:R-:W-:Y:S02]  /*1020*/  P2R R87, PR, RZ, 0x1 ;  /* 0x00000001ff577803 */ /* 0x000fe40000000000 */
[----:B------:R-:W-:Y:S01]  /*1030*/  ISETP.NE.AND P0, PT, R116, RZ, PT ;  /* 0x000000ff7400720c */ /* 0x000fe20003f05270 */
[----:B--2---:R-:W-:-:S02]  /*1040*/  HADD2.F32 R117, -RZ, R16.H1_H1 ;  /* 0x30000010ff757230 */ /* 0x004fc40000004100 */
[----:B------:R-:W-:-:S03]  /*1050*/  HADD2.F32 R119, -RZ, R16.H0_H0 ;  /* 0x20000010ff777230 */ /* 0x000fc60000004100 */
[----:B------:R-:W-:Y:S01]  /*1060*/  FMUL R16, R117, R117 ;  /* 0x0000007575107220 */ /* 0x000fe20000400000 */
[----:B------:R-:W-:-:S03]  /*1070*/  HADD2.F32 R121, -RZ, R17.H0_H0 ;  /* 0x20000011ff797230 */ /* 0x000fc60000004100 */
[----:B------:R-:W-:Y:S01]  /*1080*/  FFMA R16, R119, R119, R16 ;  /* 0x0000007777107223 */ /* 0x000fe20000000010 */
[-C--:B------:R-:W-:Y:S01]  /*1090*/  FMUL R79, R118, R81.reuse ;  /* 0x00000051764f7220 */ /* 0x080fe20000400000 */
[----:B------:R-:W-:Y:S01]  /*10a0*/  HADD2.F32 R17, -RZ, R17.H1_H1 ;  /* 0x30000011ff117230 */ /* 0x000fe20000004100 */
[-C--:B------:R-:W-:Y:S01]  /*10b0*/  FMUL R77, R120, R81.reuse ;  /* 0x00000051784d7220 */ /* 0x080fe20000400000 */
[-C--:B------:R-:W-:Y:S01]  /*10c0*/  FMUL R122, R122, R81.reuse ;  /* 0x000000517a7a7220 */ /* 0x080fe20000400000 */
[----:B------:R-:W-:Y:S01]  /*10d0*/  FMUL R118, R74, R81 ;  /* 0x000000514a767220 */ /* 0x000fe20000400000 */
[----:B------:R-:W-:Y:S01]  /*10e0*/  FFMA R16, R121, R121, R16 ;  /* 0x0000007979107223 */ /* 0x000fe20000000010 */
[----:B------:R-:W-:Y:S01]  /*10f0*/  CS2R R72, SRZ ;  /* 0x0000000000487805 */ /* 0x000fe2000001ff00 */
[----:B------:R-:W-:Y:S01]  /*1100*/  CS2R R74, SRZ ;  /* 0x00000000004a7805 */ /* 0x000fe2000001ff00 */
[----:B------:R-:W-:Y:S01]  /*1110*/  HADD2.F32 R123, -RZ, R18.H0_H0 ;  /* 0x20000012ff7b7230 */ /* 0x000fe20000004100 */
[----:B------:R-:W-:Y:S01]  /*1120*/  FFMA R16, R17, R17, R16 ;  /* 0x0000001111107223 */ /* 0x000fe20000000010 */
[----:B------:R-:W-:-:S02]  /*1130*/  F2FP.PACK_AB R77, R122, R77 ;  /* 0x0000004d7a4d723e */ /* 0x000fc400000000ff */
[----:B------:R-:W-:Y:S01]  /*1140*/  F2FP.PACK_AB R79, R118, R79 ;  /* 0x0000004f764f723e */ /* 0x000fe200000000ff */
[----:B0-----:R-:W-:Y:S01]  /*1150*/  HADD2.F32 R95, -RZ, R18.H1_H1 ;  /* 0x30000012ff5f7230 */ /* 0x001fe20000004100 */
[----:B------:R-:W-:Y:S01]  /*1160*/  FFMA R16, R123, R123, R16 ;  /* 0x0000007b7b107223 */ /* 0x000fe20000000010 */
[----:B------:R0:W2:Y:S04]  /*1170*/  @!P6 LDG.E.128 R72, [R96.64] ;  /* 0x000000046048e981 */ /* 0x0000a8000c1e1d00 */
[----:B------:R1:W-:Y:S01]  /*1180*/  @!P0 STG.E.128 [R98.64], R76 ;  /* 0x0000004c62008986 */ /* 0x0003e2000c101d04 */
[----:B------:R-:W-:Y:S01]  /*1190*/  FFMA R16, R95, R95, R16 ;  /* 0x0000005f5f107223 */ /* 0x000fe20000000010 */
[--C-:B-1----:R-:W-:Y:S02]  /*11a0*/  HADD2.F32 R79, -RZ, R19.reuse.H0_H0 ;  /* 0x20000013ff4f7230 */ /* 0x102fe40000004100 */
[----:B------:R-:W-:-:S03]  /*11b0*/  HADD2.F32 R19, -RZ, R19.H1_H1 ;  /* 0x30000013ff137230 */ /* 0x000fc60000004100 */
[----:B------:R-:W-:-:S04]  /*11c0*/  FFMA R16, R79, R79, R16 ;  /* 0x0000004f4f107223 */ /* 0x000fc80000000010 */
[----:B------:R-:W-:-:S05]  /*11d0*/  FFMA R16, R19, R19, R16 ;  /* 0x0000001313107223 */ /* 0x000fca0000000010 */
[----:B------:R-:W1:Y:S02]  /*11e0*/  SHFL.BFLY PT, R77, R16, 0x8, 0x1f ;  /* 0x0d001f00104d7f89 */ /* 0x000e6400000e0000 */
[----:B-1----:R-:W-:-:S05]  /*11f0*/  FADD R77, R16, R77 ;  /* 0x0000004d104d7221 */ /* 0x002fca0000000000 */
[----:B------:R-:W1:Y:S02]  /*1200*/  SHFL.BFLY PT, R18, R77, 0x4, 0x1f ;  /* 0x0c801f004d127f89 */ /* 0x000e6400000e0000 */
[----:B-1----:R-:W-:-:S05]  /*1210*/  FADD R18, R77, R18 ;  /* 0x000000124d127221 */ /* 0x002fca0000000000 */
[----:B0-----:R-:W0:Y:S02]  /*1220*/  SHFL.BFLY PT, R97, R18, 0x2, 0x1f ;  /* 0x0c401f0012617f89 */ /* 0x001e2400000e0000 */
[----:B0-----:R-:W-:-:S05]  /*1230*/  FADD R97, R18, R97 ;  /* 0x0000006112617221 */ /* 0x001fca0000000000 */
[----:B------:R-:W0:Y:S01]  /*1240*/  SHFL.BFLY PT, R76, R97, 0x1, 0x1f ;  /* 0x0c201f00614c7f89 */ /* 0x000e2200000e0000 */
[----:B------:R-:W-:Y:S01]  /*1250*/  P2R R88, PR, RZ, 0x40 ;  /* 0x00000040ff587803 */ /* 0x000fe20000000000 */
[----:B0-----:R-:W-:-:S04]  /*1260*/  FADD R76, R97, R76 ;  /* 0x0000004c614c7221 */ /* 0x001fc80000000000 */
[----:B------:R-:W-:-:S04]  /*1270*/  FADD R94, R76, c[0x0][0x178] ;  /* 0x00005e004c5e7621 */ /* 0x000fc80000000000 */
[----:B------:R-:W0:Y:S02]  /*1280*/  MUFU.SQRT R96, R94 ;  /* 0x0000005e00607308 */ /* 0x000e240000002000 */
[C---:B0-----:R-:W-:Y:S02]  /*1290*/  FSETP.GT.AND P6, PT, R96.reuse, 8.50705917302346158658e+37, PT ;  /* 0x7e8000006000780b */ /* 0x041fe40003fc4000 */
[----:B------:R-:W-:-:S11]  /*12a0*/  FSETP.GEU.AND P0, PT, R96, 1.175494350822287508e-38, PT ;  /* 0x008000006000780b */ /* 0x000fd60003f0e000 */
[----:B------:R-:W-:-:S04]  /*12b0*/  @P6 FMUL R96, R96, 0.25 ;  /* 0x3e80000060606820 */ /* 0x000fc80000400000 */
[----:B------:R-:W-:-:S04]  /*12c0*/  @!P0 FMUL R96, R96, 16777216 ;  /* 0x4b80000060608820 */ /* 0x000fc80000400000 */
[----:B------:R-:W0:Y:S01]  /*12d0*/  MUFU.RCP R78, R96 ;  /* 0x00000060004e7308 */ /* 0x000e220000001000 */
[----:B------:R-:W-:-:S05]  /*12e0*/  FSEL R99, R80, 1, P6 ;  /* 0x3f80000050637808 */ /* 0x000fca0003000000 */
[----:B------:R-:W-:-:S04]  /*12f0*/  @!P0 FMUL R99, R99, 16777216 ;  /* 0x4b80000063638820 */ /* 0x000fc80000400000 */
[----:B0-----:R-:W-:-:S04]  /*1300*/  FMUL R78, R78, R99 ;  /* 0x000000634e4e7220 */ /* 0x001fc80000400000 */
[-C--:B------:R-:W-:Y:S01]  /*1310*/  FMUL R79, R79, R78.reuse ;  /* 0x0000004e4f4f7220 */ /* 0x080fe20000400000 */
[-C--:B------:R-:W-:Y:S01]  /*1320*/  FMUL R98, R19, R78.reuse ;  /* 0x0000004e13627220 */ /* 0x080fe20000400000 */
[----:B------:R-:W-:-:S04]  /*1330*/  FMUL R94, R95, R78 ;  /* 0x0000004e5f5e7220 */ /* 0x000fc80000400000 */
[----:B------:R-:W-:Y:S01]  /*1340*/  F2FP.PACK_AB R19, R98, R79 ;  /* 0x0000004f6213723e */ /* 0x000fe200000000ff */
[--C-:B---3--:R-:W-:Y:S01]  /*1350*/  HADD2.F32 R79, -RZ, R20.reuse.H1_H1 ;  /* 0x30000014ff4f7230 */ /* 0x108fe20000004100 */
[----:B------:R-:W-:Y:S01]  /*1360*/  IADD3 R76, P6, R115, c[0x0][0x168], RZ ;  /* 0x00005a00734c7a10 */ /* 0x000fe20007fde0ff */
[----:B------:R-:W-:-:S03]  /*1370*/  HADD2.F32 R95, -RZ, R20.H0_H0 ;  /* 0x20000014ff5f7230 */ /* 0x000fc60000004100 */
[----:B------:R-:W-:Y:S01]  /*1380*/  FMUL R20, R79, R79 ;  /* 0x0000004f4f147220 */ /* 0x000fe20000400000 */
[--C-:B------:R-:W-:Y:S01]  /*1390*/  HADD2.F32 R97, -RZ, R21.reuse.H0_H0 ;  /* 0x20000015ff617230 */ /* 0x100fe20000004100 */
[----:B------:R-:W-:Y:S02]  /*13a0*/  IADD3.X R77, R114, c[0x0][0x16c], RZ, P6, !PT ;  /* 0x00005b00724d7a10 */ /* 0x000fe400037fe4ff */
[----:B------:R-:W-:Y:S01]  /*13b0*/  FFMA R20, R95, R95, R20 ;  /* 0x0000005f5f147223 */ /* 0x000fe20000000014 */
[----:B------:R-:W-:Y:S01]  /*13c0*/  ISETP.NE.AND P6, PT, R113, RZ, PT ;  /* 0x000000ff7100720c */ /* 0x000fe20003fc5270 */
[-C--:B------:R-:W-:Y:S01]  /*13d0*/  FMUL R121, R121, R78.reuse ;  /* 0x0000004e79797220 */ /* 0x080fe20000400000 */
[-C--:B------:R-:W-:Y:S01]  /*13e0*/  FMUL R18, R17, R78.reuse ;  /* 0x0000004e11127220 */ /* 0x080fe20000400000 */
[----:B------:R-:W-:Y:S01]  /*13f0*/  HADD2.F32 R21, -RZ, R21.H1_H1 ;  /* 0x30000015ff157230 */ /* 0x000fe20000004100 */
[-C--:B------:R-:W-:Y:S01]  /*1400*/  FMUL R16, R119, R78.reuse ;  /* 0x0000004e77107220 */ /* 0x080fe20000400000 */
[-C--:B------:R-:W-:Y:S01]  /*1410*/  FMUL R117, R117, R78.reuse ;  /* 0x0000004e75757220 */ /* 0x080fe20000400000 */
[----:B------:R-:W-:Y:S01]  /*1420*/  FMUL R123, R123, R78 ;  /* 0x0000004e7b7b7220 */ /* 0x000fe20000400000 */
[----:B------:R-:W-:Y:S01]  /*1430*/  FFMA R20, R97, R97, R20 ;  /* 0x0000006161147223 */ /* 0x000fe20000000014 */
[----:B------:R-:W-:Y:S01]  /*1440*/  HADD2.F32 R99, -RZ, R22.H0_H0 ;  /* 0x20000016ff637230 */ /* 0x000fe20000004100 */
[----:B------:R-:W-:-:S02]  /*1450*/  F2FP.PACK_AB R17, R18, R121 ;  /* 0x000000791211723e */ /* 0x000fc400000000ff */
[----:B------:R-:W-:Y:S01]  /*1460*/  FFMA R20, R21, R21, R20 ;  /* 0x0000001515147223 */ /* 0x000fe20000000014 */
[----:B------:R-:W-:Y:S02]  /*1470*/  F2FP.PACK_AB R16, R117, R16 ;  /* 0x000000107510723e */ /* 0x000fe400000000ff */
[----:B------:R-:W-:Y:S01]  /*1480*/  F2FP.PACK_AB R18, R94, R123 ;  /* 0x0000007b5e12723e */ /* 0x000fe200000000ff */
[----:B------:R-:W-:Y:S01]  /*1490*/  HADD2.F32 R113, -RZ, R22.H1_H1 ;  /* 0x30000016ff717230 */ /* 0x000fe20000004100 */
[----:B------:R-:W-:-:S03]  /*14a0*/  FFMA R20, R99, R99, R20 ;  /* 0x0000006363147223 */ /* 0x000fc60000000014 */
[----:B------:R0:W-:Y:S01]  /*14b0*/  @!P6 STG.E.128 [R92.64], R16 ;  /* 0x000000105c00e986 */ /* 0x0001e2000c101d04 */
[----:B------:R-:W-:Y:S01]  /*14c0*/  FFMA R20, R113, R113, R20 ;  /* 0x0000007171147223 */ /* 0x000fe20000000014 */
[--C-:B0-----:R-:W-:Y:S02]  /*14d0*/  HADD2.F32 R17, -RZ, R23.reuse.H0_H0 ;  /* 0x20000017ff117230 */ /* 0x101fe40000004100 */
[----:B------:R-:W-:-:S03]  /*14e0*/  HADD2.F32 R23, -RZ, R23.H1_H1 ;  /* 0x30000017ff177230 */ /* 0x000fc60000004100 */
[----:B------:R-:W-:-:S04]  /*14f0*/  FFMA R20, R17, R17, R20 ;  /* 0x0000001111147223 */ /* 0x000fc80000000014 */
[----:B------:R-:W-:-:S05]  /*1500*/  FFMA R20, R23, R23, R20 ;  /* 0x0000001717147223 */ /* 0x000fca0000000014 */
[----:B------:R-:W0:Y:S02]  /*1510*/  SHFL.BFLY PT, R19, R20, 0x8, 0x1f ;  /* 0x0d001f0014137f89 */ /* 0x000e2400000e0000 */
[----:B0-----:R-:W-:-:S05]  /*1520*/  FADD R19, R20, R19 ;  /* 0x0000001314137221 */ /* 0x001fca0000000000 */
[----:B------:R-:W0:Y:S02]  /*1530*/  SHFL.BFLY PT, R16, R19, 0x4, 0x1f ;  /* 0x0c801f0013107f89 */ /* 0x000e2400000e0000 */
[----:B0-----:R-:W-:-:S05]  /*1540*/  FADD R16, R19, R16 ;  /* 0x0000001013107221 */ /* 0x001fca0000000000 */
[----:B------:R-:W0:Y:S02]  /*1550*/  SHFL.BFLY PT, R93, R16, 0x2, 0x1f ;  /* 0x0c401f00105d7f89 */ /* 0x000e2400000e0000 */
[----:B0-----:R-:W-:-:S05]  /*1560*/  FADD R93, R16, R93 ;  /* 0x0000005d105d7221 */ /* 0x001fca0000000000 */
[----:B------:R-:W0:Y:S02]  /*1570*/  SHFL.BFLY PT, R18, R93, 0x1, 0x1f ;  /* 0x0c201f005d127f89 */ /* 0x000e2400000e0000 */
[----:B0-----:R-:W-:-:S04]  /*1580*/  FADD R18, R93, R18 ;  /* 0x000000125d127221 */ /* 0x001fc80000000000 */
[----:B------:R-:W-:-:S04]  /*1590*/  FADD R18, R18, c[0x0][0x178] ;  /* 0x00005e0012127621 */ /* 0x000fc80000000000 */
[----:B------:R-:W0:Y:S02]  /*15a0*/  MUFU.SQRT R92, R18 ;  /* 0x00000012005c7308 */ /* 0x000e240000002000 */
[C---:B0-----:R-:W-:Y:S02]  /*15b0*/  FSETP.GT.AND P6, PT, R92.reuse, 8.50705917302346158658e+37, PT ;  /* 0x7e8000005c00780b */ /* 0x041fe40003fc4000 */
[----:B------:R-:W-:-:S11]  /*15c0*/  FSETP.GEU.AND P0, PT, R92, 1.175494350822287508e-38, PT ;  /* 0x008000005c00780b */ /* 0x000fd60003f0e000 */
[----:B------:R-:W-:-:S04]  /*15d0*/  @P6 FMUL R92, R92, 0.25 ;  /* 0x3e8000005c5c6820 */ /* 0x000fc80000400000 */
[----:B------:R-:W-:-:S04]  /*15e0*/  @!P0 FMUL R92, R92, 16777216 ;  /* 0x4b8000005c5c8820 */ /* 0x000fc80000400000 */
[----:B------:R0:W1:Y:S01]  /*15f0*/  MUFU.RCP R22, R92 ;  /* 0x0000005c00167308 */ /* 0x0000620000001000 */
[----:B------:R-:W-:-:S05]  /*1600*/  FSEL R19, R80, 1, P6 ;  /* 0x3f80000050137808 */ /* 0x000fca0003000000 */
[----:B------:R-:W-:Y:S01]  /*1610*/  @!P0 FMUL R19, R19, 16777216 ;  /* 0x4b80000013138820 */ /* 0x000fe20000400000 */
[--C-:B0-----:R-:W-:Y:S01]  /*1620*/  HADD2.F32 R92, -RZ, R24.reuse.H1_H1 ;  /* 0x30000018ff5c7230 */ /* 0x101fe20000004100 */
[----:B------:R-:W-:Y:S01]  /*1630*/  IADD3 R110, P6, R110, c[0x0][0x168], RZ ;  /* 0x00005a006e6e7a10 */ /* 0x000fe20007fde0ff */
[----:B------:R-:W-:Y:S01]  /*1640*/  HADD2.F32 R24, -RZ, R24.H0_H0 ;  /* 0x20000018ff187230 */ /* 0x000fe20000004100 */
[----:B-1----:R-:W-:-:S04]  /*1650*/  FMUL R22, R22, R19 ;  /* 0x0000001316167220 */ /* 0x002fc80000400000 */
[----:B------:R-:W-:Y:S01]  /*1660*/  FMUL R18, R21, R22 ;  /* 0x0000001615127220 */ /* 0x000fe20000400000 */
[----:B------:R-:W-:Y:S01]  /*1670*/  FMUL R21, R92, R92 ;  /* 0x0000005c5c157220 */ /* 0x000fe20000400000 */
[-C--:B------:R-:W-:Y:S01]  /*1680*/  FMUL R19, R17, R22.reuse ;  /* 0x0000001611137220 */ /* 0x080fe20000400000 */
[----:B------:R-:W-:Y:S01]  /*1690*/  FMUL R94, R23, R22 ;  /* 0x00000016175e7220 */ /* 0x000fe20000400000 */
[--C-:B------:R-:W-:Y:S01]  /*16a0*/  HADD2.F32 R96, -RZ, R25.reuse.H0_H0 ;  /* 0x20000019ff607230 */ /* 0x100fe20000004100 */
[----:B------:R-:W-:Y:S01]  /*16b0*/  IADD3.X R111, R111, c[0x0][0x16c], RZ, P6, !PT ;  /* 0x00005b006f6f7a10 */ /* 0x000fe200037fe4ff */
[----:B------:R-:W-:Y:S01]  /*16c0*/  FFMA R21, R24, R24, R21 ;  /* 0x0000001818157223 */ /* 0x000fe20000000015 */
[----:B------:R-:W-:Y:S01]  /*16d0*/  ISETP.NE.AND P6, PT, R112, RZ, PT ;  /* 0x000000ff7000720c */ /* 0x000fe20003fc5270 */
[-C--:B------:R-:W-:Y:S01]  /*16e0*/  FMUL R97, R97, R22.reuse ;  /* 0x0000001661617220 */ /* 0x080fe20000400000 */
[----:B------:R-:W-:Y:S01]  /*16f0*/  F2FP.PACK_AB R19, R94, R19 ;  /* 0x000000135e13723e */ /* 0x000fe200000000ff */
[----:B------:R-:W-:Y:S01]  /*1700*/  HADD2.F32 R94, -RZ, R25.H1_H1 ;  /* 0x30000019ff5e7230 */ /* 0x000fe20000004100 */
[-C--:B------:R-:W-:Y:S01]  /*1710*/  FMUL R16, R95, R22.reuse ;  /* 0x000000165f107220 */ /* 0x080fe20000400000 */
        /* <DEDUP_REMOVED lines=37> */
[-C--:B------:R-:W-:Y:S01]  /*1970*/  FMUL R96, R96, R23.reuse ;  /* 0x0000001760607220 */ /* 0x080fe20000400000 */
[-C--:B------:R-:W-:Y:S01]  /*1980*/  FMUL R19, R94, R23.reuse ;  /* 0x000000175e137220 */ /* 0x080fe20000400000 */
[-C--:B------:R-:W-:Y:S01]  /*1990*/  FMUL R27, R26, R23.reuse ;  /* 0x000000171a1b7220 */ /* 0x080fe20000400000 */
[-C--:B------:R-:W-:Y:S01]  /*19a0*/  FMUL R26, R18, R23.reuse ;  /* 0x00000017121a7220 */ /* 0x080fe20000400000 */
[-C--:B------:R-:W-:Y:S01]  /*19b0*/  FMUL R77, R16, R23.reuse ;  /* 0x00000017104d7220 */ /* 0x080fe20000400000 */
[----:B------:R-:W-:Y:S01]  /*19c0*/  F2FP.PACK_AB R16, R17, R24 ;  /* 0x000000181110723e */ /* 0x000fe200000000ff */
[----:B------:R-:W-:Y:S01]  /*19d0*/  FMUL R98, R98, R23 ;  /* 0x0000001762627220 */ /* 0x000fe20000400000 */
[----:B------:R-:W-:Y:S02]  /*19e0*/  F2FP.PACK_AB R17, R19, R96 ;  /* 0x000000601311723e */ /* 0x000fe400000000ff */
[----:B------:R-:W-:Y:S01]  /*19f0*/  F2FP.PACK_AB R19, R77, R26 ;  /* 0x0000001a4d13723e */ /* 0x000fe200000000ff */
[--C-:B----4-:R-:W-:Y:S01]  /*1a00*/  HADD2.F32 R77, -RZ, R28.reuse.H1_H1 ;  /* 0x3000001cff4d7230 */ /* 0x110fe20000004100 */
[----:B------:R-:W-:Y:S01]  /*1a10*/  F2FP.PACK_AB R18, R27, R98 ;  /* 0x000000621b12723e */ /* 0x000fe200000000ff */
[----:B------:R-:W-:-:S03]  /*1a20*/  HADD2.F32 R27, -RZ, R28.H0_H0 ;  /* 0x2000001cff1b7230 */ /* 0x000fc60000004100 */
[----:B------:R-:W-:Y:S01]  /*1a30*/  FMUL R24, R77, R77 ;  /* 0x0000004d4d187220 */ /* 0x000fe20000400000 */
[----:B------:R-:W-:-:S03]  /*1a40*/  HADD2.F32 R79, -RZ, R29.H0_H0 ;  /* 0x2000001dff4f7230 */ /* 0x000fc60000004100 */
[----:B------:R-:W-:Y:S01]  /*1a50*/  FFMA R24, R27, R27, R24 ;  /* 0x0000001b1b187223 */ /* 0x000fe20000000018 */
[----:B------:R-:W-:-:S03]  /*1a60*/  HADD2.F32 R29, -RZ, R29.H1_H1 ;  /* 0x3000001dff1d7230 */ /* 0x000fc60000004100 */
[----:B------:R-:W-:Y:S01]  /*1a70*/  FFMA R24, R79, R79, R24 ;  /* 0x0000004f4f187223 */ /* 0x000fe20000000018 */
[----:B------:R-:W-:-:S03]  /*1a80*/  HADD2.F32 R95, -RZ, R30.H0_H0 ;  /* 0x2000001eff5f7230 */ /* 0x000fc60000004100 */
[----:B------:R-:W-:Y:S01]  /*1a90*/  FFMA R24, R29, R29, R24 ;  /* 0x0000001d1d187223 */ /* 0x000fe20000000018 */
[----:B------:R-:W-:Y:S01]  /*1aa0*/  HADD2.F32 R93, -RZ, R30.H1_H1 ;  /* 0x3000001eff5d7230 */ /* 0x000fe20000004100 */
[----:B------:R0:W-:Y:S02]  /*1ab0*/  @!P1 STG.E.128 [R110.64], R16 ;  /* 0x000000106e009986 */ /* 0x0001e4000c101d04 */
[----:B------:R-:W-:-:S04]  /*1ac0*/  FFMA R24, R95, R95, R24 ;  /* 0x0000005f5f187223 */ /* 0x000fc80000000018 */
        /* <DEDUP_REMOVED lines=27> */
[--C-:B-----5:R-:W-:Y:S01]  /*1c80*/  HADD2.F32 R29, -RZ, R32.reuse.H1_H1 ;  /* 0x30000020ff1d7230 */ /* 0x120fe20000004100 */
[-C--:B------:R-:W-:Y:S01]  /*1c90*/  FMUL R19, R17, R26.reuse ;  /* 0x0000001a11137220 */ /* 0x080fe20000400000 */
[-C--:B------:R-:W-:Y:S01]  /*1ca0*/  FMUL R16, R27, R26.reuse ;  /* 0x0000001a1b107220 */ /* 0x080fe20000400000 */
[----:B------:R-:W-:Y:S01]  /*1cb0*/  F2FP.PACK_AB R17, R18, R79 ;  /* 0x0000004f1211723e */ /* 0x000fe200000000ff */
[----:B------:R-:W-:Y:S01]  /*1cc0*/  HADD2.F32 R27, -RZ, R32.H0_H0 ;  /* 0x20000020ff1b7230 */ /* 0x000fe20000004100 */
[----:B------:R-:W-:Y:S01]  /*1cd0*/  F2FP.PACK_AB R18, R28, R95 ;  /* 0x0000005f1c12723e */ /* 0x000fe200000000ff */
[----:B------:R-:W-:Y:S01]  /*1ce0*/  FMUL R28, R29, R29 ;  /* 0x0000001d1d1c7220 */ /* 0x000fe20000400000 */
[----:B------:R-:W-:Y:S01]  /*1cf0*/  IADD3 R20, P6, R108, c[0x0][0x168], RZ ;  /* 0x00005a006c147a10 */ /* 0x000fe20007fde0ff */
[----:B------:R-:W-:Y:S01]  /*1d00*/  FMUL R76, R31, R26 ;  /* 0x0000001a1f4c7220 */ /* 0x000fe20000400000 */
[----:B------:R-:W-:Y:S01]  /*1d10*/  HADD2.F32 R31, -RZ, R33.H0_H0 ;  /* 0x20000021ff1f7230 */ /* 0x000fe20000004100 */
[----:B------:R-:W-:Y:S01]  /*1d20*/  FFMA R28, R27, R27, R28 ;  /* 0x0000001b1b1c7223 */ /* 0x000fe2000000001c */
[----:B------:R-:W-:-:S02]  /*1d30*/  IADD3.X R21, R107, c[0x0][0x16c], RZ, P6, !PT ;  /* 0x00005b006b157a10 */ /* 0x000fc400037fe4ff */
[----:B------:R-:W-:Y:S01]  /*1d40*/  ISETP.NE.AND P6, PT, R109, RZ, PT ;  /* 0x000000ff6d00720c */ /* 0x000fe20003fc5270 */
[----:B------:R-:W-:Y:S01]  /*1d50*/  HADD2.F32 R33, -RZ, R33.H1_H1 ;  /* 0x30000021ff217230 */ /* 0x000fe20000004100 */
[----:B------:R-:W-:Y:S01]  /*1d60*/  FMUL R77, R77, R26 ;  /* 0x0000001a4d4d7220 */ /* 0x000fe20000400000 */
[----:B------:R-:W-:Y:S01]  /*1d70*/  FFMA R28, R31, R31, R28 ;  /* 0x0000001f1f1c7223 */ /* 0x000fe2000000001c */
[--C-:B------:R-:W-:Y:S01]  /*1d80*/  HADD2.F32 R79, -RZ, R34.reuse.H0_H0 ;  /* 0x20000022ff4f7230 */ /* 0x100fe20000004100 */
[----:B------:R-:W-:Y:S02]  /*1d90*/  F2FP.PACK_AB R19, R76, R19 ;  /* 0x000000134c13723e */ /* 0x000fe400000000ff */
[----:B------:R-:W-:Y:S01]  /*1da0*/  FFMA R28, R33, R33, R28 ;  /* 0x00000021211c7223 */ /* 0x000fe2000000001c */
[----:B------:R-:W-:Y:S01]  /*1db0*/  F2FP.PACK_AB R16, R77, R16 ;  /* 0x000000104d10723e */ /* 0x000fe200000000ff */
[----:B------:R-:W-:Y:S02]  /*1dc0*/  HADD2.F32 R77, -RZ, R34.H1_H1 ;  /* 0x30000022ff4d7230 */ /* 0x000fe40000004100 */
[----:B------:R-:W-:-:S02]  /*1dd0*/  FFMA R28, R79, R79, R28 ;  /* 0x0000004f4f1c7223 */ /* 0x000fc4000000001c */
[----:B------:R0:W-:Y:S02]  /*1de0*/  @!P6 STG.E.128 [R20.64], R16 ;  /* 0x000000101400e986 */ /* 0x0001e4000c101d04 */
        /* <DEDUP_REMOVED lines=11> */
[----:B------:R-:W0:Y:S01]  /*1ea0*/  SHFL.BFLY PT, R18, R21, 0x1, 0x1f ;  /* 0x0c201f0015127f89 */ /* 0x000e2200000e0000 */
[----:B------:R-:W-:Y:S01]  /*1eb0*/  IADD3 R24, P1, R105, c[0x0][0x168], RZ ;  /* 0x00005a0069187a10 */ /* 0x000fe20007f3e0ff */
[----:B0-----:R-:W-:-:S04]  /*1ec0*/  FADD R18, R21, R18 ;  /* 0x0000001215127221 */ /* 0x001fc80000000000 */
[----:B------:R-:W-:-:S04]  /*1ed0*/  FADD R18, R18, c[0x0][0x178] ;  /* 0x00005e0012127621 */ /* 0x000fc80000000000 */
[----:B------:R-:W0:Y:S01]  /*1ee0*/  MUFU.SQRT R30, R18 ;  /* 0x00000012001e7308 */ /* 0x000e220000002000 */
[----:B------:R-:W-:Y:S02]  /*1ef0*/  IADD3.X R25, R106, c[0x0][0x16c], RZ, P1, !PT ;  /* 0x00005b006a197a10 */ /* 0x000fe40000ffe4ff */
[C---:B0-----:R-:W-:Y:S02]  /*1f00*/  FSETP.GT.AND P1, PT, R30.reuse, 8.50705917302346158658e+37, PT ;  /* 0x7e8000001e00780b */ /* 0x041fe40003f24000 */
[----:B------:R-:W-:-:S11]  /*1f10*/  FSETP.GEU.AND P0, PT, R30, 1.175494350822287508e-38, PT ;  /* 0x008000001e00780b */ /* 0x000fd60003f0e000 */
[----:B------:R-:W-:-:S04]  /*1f20*/  @P1 FMUL R30, R30, 0.25 ;  /* 0x3e8000001e1e1820 */ /* 0x000fc80000400000 */
[----:B------:R-:W-:-:S04]  /*1f30*/  @!P0 FMUL R30, R30, 16777216 ;  /* 0x4b8000001e1e8820 */ /* 0x000fc80000400000 */
[----:B------:R0:W1:Y:S01]  /*1f40*/  MUFU.RCP R20, R30 ;  /* 0x0000001e00147308 */ /* 0x0000620000001000 */
[----:B------:R-:W-:-:S05]  /*1f50*/  FSEL R19, R80, 1, P1 ;  /* 0x3f80000050137808 */ /* 0x000fca0000800000 */
[----:B------:R-:W-:Y:S01]  /*1f60*/  @!P0 FMUL R19, R19, 16777216 ;  /* 0x4b80000013138820 */ /* 0x000fe20000400000 */
[--C-:B0-----:R-:W-:Y:S02]  /*1f70*/  HADD2.F32 R30, -RZ, R36.reuse.H1_H1 ;  /* 0x30000024ff1e7230 */ /* 0x101fe40000004100 */
[----:B------:R-:W-:Y:S01]  /*1f80*/  HADD2.F32 R36, -RZ, R36.H0_H0 ;  /* 0x20000024ff247230 */ /* 0x000fe20000004100 */
[----:B-1----:R-:W-:Y:S02]  /*1f90*/  FMUL R20, R20, R19 ;  /* 0x0000001314147220 */ /* 0x002fe40000400000 */
[----:B------:R-:W-:Y:S01]  /*1fa0*/  FMUL R21, R30, R30 ;  /* 0x0000001e1e157220 */ /* 0x000fe20000400000 */
[----:B------:R-:W-:Y:S01]  /*1fb0*/  HADD2.F32 R34, -RZ, R37.H0_H0 ;  /* 0x20000025ff227230 */ /* 0x000fe20000004100 */
[-C--:B------:R-:W-:Y:S01]  /*1fc0*/  FMUL R19, R17, R20.reuse ;  /* 0x0000001411137220 */ /* 0x080fe20000400000 */
[----:B------:R-:W-:Y:S01]  /*1fd0*/  FMUL R32, R35, R20 ;  /* 0x0000001423207220 */ /* 0x000fe20000400000 */
[----:B------:R-:W-:Y:S01]  /*1fe0*/  FFMA R21, R36, R36, R21 ;  /* 0x0000002424157223 */ /* 0x000fe20000000015 */
[-C--:B------:R-:W-:Y:S01]  /*1ff0*/  FMUL R31, R31, R20.reuse ;  /* 0x000000141f1f7220 */ /* 0x080fe20000400000 */
[----:B------:R-:W-:-:S02]  /*2000*/  FMUL R18, R33, R20 ;  /* 0x0000001421127220 */ /* 0x000fc40000400000 */
        /* <DEDUP_REMOVED lines=8> */
[----:B------:R-:W-:Y:S02]  /*2090*/  F2FP.PACK_AB R17, R18, R31 ;  /* 0x0000001f1211723e */ /* 0x000fe400000000ff */
[----:B------:R-:W-:Y:S01]  /*20a0*/  FFMA R21, R32, R32, R21 ;  /* 0x0000002020157223 */ /* 0x000fe20000000015 */
[----:B------:R-:W-:-:S02]  /*20b0*/  F2FP.PACK_AB R16, R29, R16 ;  /* 0x000000101d10723e */ /* 0x000fc400000000ff */
        /* <DEDUP_REMOVED lines=28> */
[----:B0-----:R-:W-:-:S03]  /*2280*/  HADD2.F32 R27, -RZ, R40.H1_H1 ;  /* 0x30000028ff1b7230 */ /* 0x001fc60000004100 */
[----:B-1----:R-:W-:-:S04]  /*2290*/  FMUL R21, R21, R24 ;  /* 0x0000001815157220 */ /* 0x002fc80000400000 */
[-C--:B------:R-:W-:Y:S01]  /*22a0*/  FMUL R36, R36, R21.reuse ;  /* 0x0000001524247220 */ /* 0x080fe20000400000 */
[-C--:B------:R-:W-:Y:S01]  /*22b0*/  FMUL R17, R30, R21.reuse ;  /* 0x000000151e117220 */ /* 0x080fe20000400000 */
[-C--:B------:R-:W-:Y:S01]  /*22c0*/  FMUL R34, R34, R21.reuse ;  /* 0x0000001522227220 */ /* 0x080fe20000400000 */
[-C--:B------:R-:W-:Y:S01]  /*22d0*/  FMUL R19, R32, R21.reuse ;  /* 0x0000001520137220 */ /* 0x080fe20000400000 */
[-C--:B------:R-:W-:Y:S01]  /*22e0*/  FMUL R76, R76, R21.reuse ;  /* 0x000000154c4c7220 */ /* 0x080fe20000400000 */
[-C--:B------:R-:W-:Y:S01]  /*22f0*/  FMUL R25, R38, R21.reuse ;  /* 0x0000001526197220 */ /* 0x080fe20000400000 */
[-C--:B------:R-:W-:Y:S01]  /*2300*/  FMUL R24, R18, R21.reuse ;  /* 0x0000001512187220 */ /* 0x080fe20000400000 */
[----:B------:R-:W-:Y:S01]  /*2310*/  FMUL R31, R16, R21 ;  /* 0x00000015101f7220 */ /* 0x000fe20000400000 */
[----:B------:R-:W-:Y:S02]  /*2320*/  F2FP.PACK_AB R16, R17, R36 ;  /* 0x000000241110723e */ /* 0x000fe400000000ff */
[----:B------:R-:W-:-:S02]  /*2330*/  F2FP.PACK_AB R17, R19, R34 ;  /* 0x000000221311723e */ /* 0x000fc400000000ff */
[----:B------:R-:W-:Y:S01]  /*2340*/  F2FP.PACK_AB R18, R25, R76 ;  /* 0x0000004c1912723e */ /* 0x000fe200000000ff */
[----:B------:R-:W-:Y:S01]  /*2350*/  HADD2.F32 R25, -RZ, R40.H0_H0 ;  /* 0x20000028ff197230 */ /* 0x000fe20000004100 */
[----:B------:R-:W-:Y:S01]  /*2360*/  F2FP.PACK_AB R19, R31, R24 ;  /* 0x000000181f13723e */ /* 0x000fe200000000ff */
        /* <DEDUP_REMOVED lines=35> */
[----:B-1----:R-:W-:Y:S01]  /*25a0*/  FMUL R24, R24, R19 ;  /* 0x0000001318187220 */ /* 0x002fe20000400000 */
[----:B------:R-:W-:-:S03]  /*25b0*/  HADD2.F32 R44, -RZ, R44.H0_H0 ;  /* 0x2000002cff2c7230 */ /* 0x000fc60000004100 */
[-C--:B------:R-:W-:Y:S01]  /*25c0*/  FMUL R19, R17, R24.reuse ;  /* 0x0000001811137220 */ /* 0x080fe20000400000 */
[-C--:B------:R-:W-:Y:S01]  /*25d0*/  FMUL R34, R43, R24.reuse ;  /* 0x000000182b227220 */ /* 0x080fe20000400000 */
[-C--:B------:R-:W-:Y:S01]  /*25e0*/  FMUL R16, R25, R24.reuse ;  /* 0x0000001819107220 */ /* 0x080fe20000400000 */
[-C--:B------:R-:W-:Y:S01]  /*25f0*/  FMUL R31, R31, R24.reuse ;  /* 0x000000181f1f7220 */ /* 0x080fe20000400000 */
[----:B------:R-:W-:Y:S01]  /*2600*/  FMUL R18, R41, R24 ;  /* 0x0000001829127220 */ /* 0x000fe20000400000 */
[----:B------:R-:W-:Y:S01]  /*2610*/  FMUL R25, R30, R30 ;  /* 0x0000001e1e197220 */ /* 0x000fe20000400000 */
[-C--:B------:R-:W-:Y:S01]  /*2620*/  FMUL R35, R35, R24.reuse ;  /* 0x0000001823237220 */ /* 0x080fe20000400000 */
[----:B------:R-:W-:Y:S01]  /*2630*/  FMUL R32, R33, R24 ;  /* 0x0000001821207220 */ /* 0x000fe20000400000 */
[----:B------:R-:W-:Y:S01]  /*2640*/  F2FP.PACK_AB R19, R34, R19 ;  /* 0x000000132213723e */ /* 0x000fe200000000ff */
[----:B------:R-:W-:Y:S01]  /*2650*/  HADD2.F32 R34, -RZ, R45.H0_H0 ;  /* 0x2000002dff227230 */ /* 0x000fe20000004100 */
[----:B------:R-:W-:Y:S01]  /*2660*/  FFMA R25, R44, R44, R25 ;  /* 0x0000002c2c197223 */ /* 0x000fe20000000019 */
[----:B------:R-:W-:-:S02]  /*2670*/  F2FP.PACK_AB R17, R18, R31 ;  /* 0x0000001f1211723e */ /* 0x000fc400000000ff */
[----:B------:R-:W-:Y:S01]  /*2680*/  F2FP.PACK_AB R18, R32, R35 ;  /* 0x000000232012723e */ /* 0x000fe200000000ff */
[----:B------:R-:W-:Y:S01]  /*2690*/  HADD2.F32 R32, -RZ, R45.H1_H1 ;  /* 0x3000002dff207230 */ /* 0x000fe20000004100 */
[----:B------:R-:W-:Y:S01]  /*26a0*/  FMUL R27, R27, R24 ;  /* 0x000000181b1b7220 */ /* 0x000fe20000400000 */
[----:B------:R-:W-:Y:S01]  /*26b0*/  FFMA R25, R34, R34, R25 ;  /* 0x0000002222197223 */ /* 0x000fe20000000019 */
[----:B------:R-:W-:-:S03]  /*26c0*/  HADD2.F32 R36, -RZ, R46.H0_H0 ;  /* 0x2000002eff247230 */ /* 0x000fc60000004100 */
[----:B------:R-:W-:Y:S01]  /*26d0*/  FFMA R25, R32, R32, R25 ;  /* 0x0000002020197223 */ /* 0x000fe20000000019 */
[----:B------:R-:W-:Y:S01]  /*26e0*/  F2FP.PACK_AB R16, R27, R16 ;  /* 0x000000101b10723e */ /* 0x000fe200000000ff */
[----:B------:R-:W-:Y:S02]  /*26f0*/  HADD2.F32 R46, -RZ, R46.H1_H1 ;  /* 0x3000002eff2e7230 */ /* 0x000fe40000004100 */
[----:B------:R-:W-:Y:S02]  /*2700*/  FFMA R25, R36, R36, R25 ;  /* 0x0000002424197223 */ /* 0x000fe40000000019 */
        /* <DEDUP_REMOVED lines=35> */
[----:B------:R-:W-:Y:S01]  /*2940*/  F2FP.PACK_AB R18, R29, R36 ;  /* 0x000000241d12723e */ /* 0x000fe200000000ff */
[----:B------:R-:W-:Y:S01]  /*2950*/  HADD2.F32 R48, -RZ, R48.H0_H0 ;  /* 0x20000030ff307230 */ /* 0x000fe20000004100 */
[----:B------:R-:W-:Y:S01]  /*2960*/  F2FP.PACK_AB R16, R17, R44 ;  /* 0x0000002c1110723e */ /* 0x000fe200000000ff */
[----:B------:R-:W-:Y:S01]  /*2970*/  FMUL R29, R27, R27 ;  /* 0x0000001b1b1d7220 */ /* 0x000fe20000400000 */
[----:B------:R-:W-:-:S02]  /*2980*/  F2FP.PACK_AB R17, R19, R34 ;  /* 0x000000221311723e */ /* 0x000fc400000000ff */
[----:B------:R-:W-:Y:S01]  /*2990*/  F2FP.PACK_AB R19, R31, R28 ;  /* 0x0000001c1f13723e */ /* 0x000fe200000000ff */
[--C-:B------:R-:W-:Y:S01]  /*29a0*/  HADD2.F32 R28, -RZ, R49.reuse.H0_H0 ;  /* 0x20000031ff1c7230 */ /* 0x100fe20000004100 */
[----:B------:R-:W-:Y:S01]  /*29b0*/  FFMA R29, R48, R48, R29 ;  /* 0x00000030301d7223 */ /* 0x000fe2000000001d */
[----:B------:R-:W-:-:S03]  /*29c0*/  HADD2.F32 R49, -RZ, R49.H1_H1 ;  /* 0x30000031ff317230 */ /* 0x000fc60000004100 */
[----:B------:R-:W-:Y:S01]  /*29d0*/  FFMA R30, R28, R28, R29 ;  /* 0x0000001c1c1e7223 */ /* 0x000fe2000000001d */
[----:B------:R-:W-:-:S03]  /*29e0*/  HADD2.F32 R29, -RZ, R50.H0_H0 ;  /* 0x20000032ff1d7230 */ /* 0x000fc60000004100 */
[----:B------:R-:W-:Y:S01]  /*29f0*/  FFMA R30, R49, R49, R30 ;  /* 0x00000031311e7223 */ /* 0x000fe2000000001e */
[----:B------:R0:W-:Y:S01]  /*2a00*/  @!P3 STG.E.128 [R100.64], R16 ;  /* 0x000000106400b986 */ /* 0x0001e2000c101d04 */
[----:B------:R-:W-:Y:S02]  /*2a10*/  HADD2.F32 R50, -RZ, R50.H1_H1 ;  /* 0x30000032ff327230 */ /* 0x000fe40000004100 */
[----:B0-----:R-:W-:Y:S01]  /*2a20*/  FFMA R17, R29, R29, R30 ;  /* 0x0000001d1d117223 */ /* 0x001fe2000000001e */
[----:B------:R-:W-:-:S03]  /*2a30*/  HADD2.F32 R16, -RZ, R51.H0_H0 ;  /* 0x20000033ff107230 */ /* 0x000fc60000004100 */
[----:B------:R-:W-:Y:S01]  /*2a40*/  FFMA R17, R50, R50, R17 ;  /* 0x0000003232117223 */ /* 0x000fe20000000011 */
[----:B------:R-:W-:-:S03]  /*2a50*/  HADD2.F32 R51, -RZ, R51.H1_H1 ;  /* 0x30000033ff337230 */ /* 0x000fc60000004100 */
[----:B------:R-:W-:-:S04]  /*2a60*/  FFMA R18, R16, R16, R17 ;  /* 0x0000001010127223 */ /* 0x000fc80000000011 */
[----:B------:R-:W-:-:S05]  /*2a70*/  FFMA R18, R51, R51, R18 ;  /* 0x0000003333127223 */ /* 0x000fca0000000012 */
[----:B------:R-:W0:Y:S02]  /*2a80*/  SHFL.BFLY PT, R17, R18, 0x8, 0x1f ;  /* 0x0d001f0012117f89 */ /* 0x000e2400000e0000 */
[----:B0-----:R-:W-:-:S05]  /*2a90*/  FADD R17, R18, R17 ;  /* 0x0000001112117221 */ /* 0x001fca0000000000 */
[----:B------:R-:W0:Y:S02]  /*2aa0*/  SHFL.BFLY PT, R30, R17, 0x4, 0x1f ;  /* 0x0c801f00111e7f89 */ /* 0x000e2400000e0000 */
[----:B0-----:R-:W-:-:S05]  /*2ab0*/  FADD R30, R17, R30 ;  /* 0x0000001e111e7221 */ /* 0x001fca0000000000 */
[----:B------:R-:W0:Y:S01]  /*2ac0*/  SHFL.BFLY PT, R19, R30, 0x2, 0x1f ;  /* 0x0c401f001e137f89 */ /* 0x000e2200000e0000 */
[--C-:B------:R-:W-:Y:S02]  /*2ad0*/  HADD2.F32 R17, -RZ, R52.reuse.H1_H1 ;  /* 0x30000034ff117230 */ /* 0x100fe40000004100 */
[----:B------:R-:W-:Y:S01]  /*2ae0*/  HADD2.F32 R52, -RZ, R52.H0_H0 ;  /* 0x20000034ff347230 */ /* 0x000fe20000004100 */
[----:B0-----:R-:W-:-:S05]  /*2af0*/  FADD R32, R30, R19 ;  /* 0x000000131e207221 */ /* 0x001fca0000000000 */
[----:B------:R-:W0:Y:S01]  /*2b00*/  SHFL.BFLY PT, R19, R32, 0x1, 0x1f ;  /* 0x0c201f0020137f89 */ /* 0x000e2200000e0000 */
[----:B------:R-:W-:Y:S01]  /*2b10*/  FMUL R31, R17, R17 ;  /* 0x00000011111f7220 */ /* 0x000fe20000400000 */
[----:B------:R-:W-:-:S03]  /*2b20*/  HADD2.F32 R30, -RZ, R53.H0_H0 ;  /* 0x20000035ff1e7230 */ /* 0x000fc60000004100 */
[----:B------:R-:W-:Y:S01]  /*2b30*/  FFMA R31, R52, R52, R31 ;  /* 0x00000034341f7223 */ /* 0x000fe2000000001f */
[----:B------:R-:W-:Y:S01]  /*2b40*/  HADD2.F32 R53, -RZ, R53.H1_H1 ;  /* 0x30000035ff357230 */ /* 0x000fe20000004100 */
[----:B0-----:R-:W-:Y:S02]  /*2b50*/  FADD R19, R32, R19 ;  /* 0x0000001320137221 */ /* 0x001fe40000000000 */
[----:B------:R-:W-:Y:S01]  /*2b60*/  FFMA R32, R30, R30, R31 ;  /* 0x0000001e1e207223 */ /* 0x000fe2000000001f */
[--C-:B------:R-:W-:Y:S01]  /*2b70*/  HADD2.F32 R31, -RZ, R54.reuse.H0_H0 ;  /* 0x20000036ff1f7230 */ /* 0x100fe20000004100 */
[----:B------:R-:W-:Y:S02]  /*2b80*/  FADD R33, R19, c[0x0][0x178] ;  /* 0x00005e0013217621 */ /* 0x000fe40000000000 */
[----:B------:R-:W-:Y:S01]  /*2b90*/  FFMA R32, R53, R53, R32 ;  /* 0x0000003535207223 */ /* 0x000fe20000000020 */
[----:B------:R-:W-:Y:S01]  /*2ba0*/  HADD2.F32 R54, -RZ, R54.H1_H1 ;  /* 0x30000036ff367230 */ /* 0x000fe20000004100 */
[----:B------:R0:W1:Y:S02]  /*2bb0*/  MUFU.SQRT R19, R33 ;  /* 0x0000002100137308 */ /* 0x0000640000002000 */
        /* <DEDUP_REMOVED lines=13> */
[--C-:B------:R-:W-:Y:S02]  /*2c90*/  HADD2.F32 R33, -RZ, R56.reuse.H1_H1 ;  /* 0x30000038ff217230 */ /* 0x100fe40000004100 */
[----:B------:R-:W-:Y:S02]  /*2ca0*/  HADD2.F32 R56, -RZ, R56.H0_H0 ;  /* 0x20000038ff387230 */ /* 0x000fe40000004100 */
[--C-:B------:R-:W-:Y:S02]  /*2cb0*/  HADD2.F32 R36, -RZ, R57.reuse.H0_H0 ;  /* 0x20000039ff247230 */ /* 0x100fe40000004100 */
[----:B------:R-:W-:Y:S01]  /*2cc0*/  HADD2.F32 R57, -RZ, R57.H1_H1 ;  /* 0x30000039ff397230 */ /* 0x000fe20000004100 */
[----:B0-----:R-:W-:-:S04]  /*2cd0*/  FADD R37, R38, R37 ;  /* 0x0000002526257221 */ /* 0x001fc80000000000 */
[----:B------:R-:W-:Y:S01]  /*2ce0*/  FADD R39, R37, c[0x0][0x178] ;  /* 0x00005e0025277621 */ /* 0x000fe20000000000 */
[----:B------:R-:W-:-:S04]  /*2cf0*/  FMUL R37, R33, R33 ;  /* 0x0000002121257220 */ /* 0x000fc80000400000 */
[----:B------:R-:W-:-:S04]  /*2d00*/  FFMA R37, R56, R56, R37 ;  /* 0x0000003838257223 */ /* 0x000fc80000000025 */
[----:B------:R-:W-:Y:S01]  /*2d10*/  FFMA R38, R36, R36, R37 ;  /* 0x0000002424267223 */ /* 0x000fe20000000025 */
[----:B------:R-:W-:-:S03]  /*2d20*/  HADD2.F32 R37, -RZ, R58.H0_H0 ;  /* 0x2000003aff257230 */ /* 0x000fc60000004100 */
[----:B------:R-:W-:Y:S01]  /*2d30*/  FFMA R38, R57, R57, R38 ;  /* 0x0000003939267223 */ /* 0x000fe20000000026 */
[----:B------:R0:W3:Y:S01]  /*2d40*/  MUFU.SQRT R34, R39 ;  /* 0x0000002700227308 */ /* 0x0000e20000002000 */
        /* <DEDUP_REMOVED lines=15> */
[----:B------:R-:W-:-:S03]  /*2e40*/  HADD2.F32 R60, -RZ, R60.H0_H0 ;  /* 0x2000003cff3c7230 */ /* 0x000fc60000004100 */
[----:B------:R-:W-:-:S04]  /*2e50*/  FMUL R43, R39, R39 ;  /* 0x00000027272b7220 */ /* 0x000fc80000400000 */
[----:B------:R-:W-:Y:S01]  /*2e60*/  FFMA R42, R60, R60, R43 ;  /* 0x0000003c3c2a7223 */ /* 0x000fe2000000002b */
[----:B0-----:R-:W-:Y:S01]  /*2e70*/  FADD R44, R41, R44 ;  /* 0x0000002c292c7221 */ /* 0x001fe20000000000 */
[----:B------:R-:W-:-:S03]  /*2e80*/  HADD2.F32 R41, -RZ, R61.H0_H0 ;  /* 0x2000003dff297230 */ /* 0x000fc60000004100 */
[----:B------:R-:W-:Y:S01]  /*2e90*/  FADD R44, R44, c[0x0][0x178] ;  /* 0x00005e002c2c7621 */ /* 0x000fe20000000000 */
[----:B------:R-:W-:-:S03]  /*2ea0*/  HADD2.F32 R61, -RZ, R61.H1_H1 ;  /* 0x3000003dff3d7230 */ /* 0x000fc60000004100 */
[----:B------:R0:W4:Y:S02]  /*2eb0*/  MUFU.SQRT R102, R44 ;  /* 0x0000002c00667308 */ /* 0x0001240000002000 */
[----:B0-----:R-:W-:Y:S01]  /*2ec0*/  FFMA R44, R41, R41, R42 ;  /* 0x00000029292c7223 */ /* 0x001fe2000000002a */
[----:B------:R-:W-:-:S03]  /*2ed0*/  HADD2.F32 R42, -RZ, R62.H0_H0 ;  /* 0x2000003eff2a7230 */ /* 0x000fc60000004100 */
[----:B------:R-:W-:Y:S01]  /*2ee0*/  FFMA R43, R61, R61, R44 ;  /* 0x0000003d3d2b7223 */ /* 0x000fe2000000002c */
[----:B------:R-:W-:-:S03]  /*2ef0*/  HADD2.F32 R62, -RZ, R62.H1_H1 ;  /* 0x3000003eff3e7230 */ /* 0x000fc60000004100 */
[----:B------:R-:W-:Y:S01]  /*2f00*/  FFMA R45, R42, R42, R43 ;  /* 0x0000002a2a2d7223 */ /* 0x000fe2000000002b */
        /* <DEDUP_REMOVED lines=12> */
[----:B------:R-:W-:Y:S01]  /*2fd0*/  HADD2.F32 R77, -RZ, R64.H0_H0 ;  /* 0x20000040ff4d7230 */ /* 0x000fe20000004100 */
[----:B------:R-:W-:Y:S01]  /*2fe0*/  IADD3 R90, P1, R90, c[0x0][0x168], RZ ;  /* 0x00005a005a5a7a10 */ /* 0x000fe20007f3e0ff */
[----:B------:R-:W-:-:S03]  /*2ff0*/  HADD2.F32 R76, -RZ, R65.H0_H0 ;  /* 0x20000041ff4c7230 */ /* 0x000fc60000004100 */
[----:B------:R-:W-:Y:S01]  /*3000*/  IADD3.X R91, R89, c[0x0][0x16c], RZ, P1, !PT ;  /* 0x00005b00595b7a10 */ /* 0x000fe20000ffe4ff */
[----:B------:R-:W-:Y:S01]  /*3010*/  HADD2.F32 R89, -RZ, R65.H1_H1 ;  /* 0x30000041ff597230 */ /* 0x000fe20000004100 */
[----:B0-----:R-:W-:-:S04]  /*3020*/  FADD R46, R79, R46 ;  /* 0x0000002e4f2e7221 */ /* 0x001fc80000000000 */
[----:B------:R-:W-:Y:S01]  /*3030*/  FADD R92, R46, c[0x0][0x178] ;  /* 0x00005e002e5c7621 */ /* 0x000fe20000000000 */
[----:B------:R-:W-:-:S05]  /*3040*/  HADD2.F32 R46, -RZ, R64.H1_H1 ;  /* 0x30000040ff2e7230 */ /* 0x000fca0000004100 */
[----:B------:R-:W-:-:S04]  /*3050*/  FMUL R44, R46, R46 ;  /* 0x0000002e2e2c7220 */ /* 0x000fc80000400000 */
[----:B------:R-:W-:Y:S01]  /*3060*/  FFMA R45, R77, R77, R44 ;  /* 0x0000004d4d2d7223 */ /* 0x000fe2000000002c */
        /* <DEDUP_REMOVED lines=24> */
[----:B------:R-:W-:Y:S01]  /*31f0*/  FFMA R44, R68, R68, R67 ;  /* 0x00000044442c7223 */ /* 0x000fe20000000043 */
[----:B------:R-:W-:-:S03]  /*3200*/  HADD2.F32 R67, -RZ, R70.H0_H0 ;  /* 0x20000046ff437230 */ /* 0x000fc60000004100 */
[----:B------:R-:W-:Y:S01]  /*3210*/  FFMA R44, R65, R65, R44 ;  /* 0x00000041412c7223 */ /* 0x000fe2000000002c */
[----:B------:R0:W5:Y:S03]  /*3220*/  MUFU.SQRT R103, R92 ;  /* 0x0000005c00677308 */ /* 0x0001660000002000 */
[----:B------:R-:W-:-:S04]  /*3230*/  FFMA R44, R69, R69, R44 ;  /* 0x00000045452c7223 */ /* 0x000fc8000000002c */
[----:B------:R-:W-:Y:S01]  /*3240*/  FFMA R95, R67, R67, R44 ;  /* 0x00000043435f7223 */ /* 0x000fe2000000002c */
[----:B0-----:R-:W-:Y:S02]  /*3250*/  HADD2.F32 R92, -RZ, R70.H1_H1 ;  /* 0x30000046ff5c7230 */ /* 0x001fe40000004100 */
        /* <DEDUP_REMOVED lines=10> */
[----:B------:R0:W0:Y:S02]  /*3300*/  MUFU.SQRT R104, R66 ;  /* 0x0000004200687308 */ /* 0x0000240000002000 */
[----:B0-----:R-:W-:-:S05]  /*3310*/  FADD R66, R64, R99 ;  /* 0x0000006340427221 */ /* 0x001fca0000000000 */
[----:B------:R-:W0:Y:S01]  /*3320*/  SHFL.BFLY PT, R99, R66, 0x1, 0x1f ;  /* 0x0c201f0042637f89 */ /* 0x000e2200000e0000 */
[--C-:B--2---:R-:W-:Y:S02]  /*3330*/  HADD2.F32 R44, -RZ, R72.reuse.H1_H1 ;  /* 0x30000048ff2c7230 */ /* 0x104fe40000004100 */
[----:B------:R-:W-:-:S03]  /*3340*/  HADD2.F32 R72, -RZ, R72.H0_H0 ;  /* 0x20000048ff487230 */ /* 0x000fc60000004100 */
[----:B------:R-:W-:Y:S01]  /*3350*/  FMUL R71, R44, R44 ;  /* 0x0000002c2c477220 */ /* 0x000fe20000400000 */
[----:B------:R-:W-:-:S03]  /*3360*/  HADD2.F32 R64, -RZ, R73.H0_H0 ;  /* 0x20000049ff407230 */ /* 0x000fc60000004100 */
[----:B------:R-:W-:Y:S01]  /*3370*/  FFMA R71, R72, R72, R71 ;  /* 0x0000004848477223 */ /* 0x000fe20000000047 */
[----:B------:R-:W-:Y:S01]  /*3380*/  HADD2.F32 R73, -RZ, R73.H1_H1 ;  /* 0x30000049ff497230 */ /* 0x000fe20000004100 */
[----:B0-----:R-:W-:-:S04]  /*3390*/  FADD R99, R66, R99 ;  /* 0x0000006342637221 */ /* 0x001fc80000000000 */
[----:B------:R-:W-:-:S04]  /*33a0*/  FADD R100, R99, c[0x0][0x178] ;  /* 0x00005e0063647621 */ /* 0x000fc80000000000 */
[----:B------:R0:W2:Y:S01]  /*33b0*/  MUFU.SQRT R98, R100 ;  /* 0x0000006400627308 */ /* 0x0000a20000002000 */
[--C-:B------:R-:W-:Y:S01]  /*33c0*/  HADD2.F32 R66, -RZ, R74.reuse.H0_H0 ;  /* 0x2000004aff427230 */ /* 0x100fe20000004100 */
[----:B0-----:R-:W-:Y:S01]  /*33d0*/  FFMA R100, R64, R64, R71 ;  /* 0x0000004040647223 */ /* 0x001fe20000000047 */
[----:B------:R-:W-:-:S03]  /*33e0*/  HADD2.F32 R74, -RZ, R74.H1_H1 ;  /* 0x3000004aff4a7230 */ /* 0x000fc60000004100 */
[----:B------:R-:W-:-:S04]  /*33f0*/  FFMA R71, R73, R73, R100 ;  /* 0x0000004949477223 */ /* 0x000fc80000000064 */
        /* <DEDUP_REMOVED lines=8> */
[----:B------:R-:W0:Y:S01]  /*3480*/  SHFL.BFLY PT, R107, R106, 0x4, 0x1f ;  /* 0x0c801f006a6b7f89 */ /* 0x000e2200000e0000 */
[----:B-1----:R-:W-:Y:S01]  /*3490*/  FSETP.GT.AND P0, PT, R19, 8.50705917302346158658e+37, PT ;  /* 0x7e8000001300780b */ /* 0x002fe20003f04000 */
[----:B0-----:R-:W-:-:S05]  /*34a0*/  FADD R107, R106, R107 ;  /* 0x0000006b6a6b7221 */ /* 0x001fca0000000000 */
[----:B------:R-:W0:Y:S01]  /*34b0*/  SHFL.BFLY PT, R100, R107, 0x2, 0x1f ;  /* 0x0c401f006b647f89 */ /* 0x000e2200000e0000 */
[----:B------:R-:W-:-:S06]  /*34c0*/  FSETP.GEU.AND P5, PT, R19, 1.175494350822287508e-38, PT ;  /* 0x008000001300780b */ /* 0x000fcc0003fae000 */
[----:B------:R-:W-:Y:S01]  /*34d0*/  @P0 FMUL R19, R19, 0.25 ;  /* 0x3e80000013130820 */ /* 0x000fe20000400000 */
[----:B------:R-:W-:Y:S02]  /*34e0*/  FSEL R18, R80, 1, P0 ;  /* 0x3f80000050127808 */ /* 0x000fe40000000000 */
[----:B---3--:R-:W-:Y:S01]  /*34f0*/  FSETP.GT.AND P0, PT, R34, 8.50705917302346158658e+37, PT ;  /* 0x7e8000002200780b */ /* 0x008fe20003f04000 */
[----:B0-----:R-:W-:-:S05]  /*3500*/  FADD R108, R107, R100 ;  /* 0x000000646b6c7221 */ /* 0x001fca0000000000 */
[----:B------:R-:W0:Y:S01]  /*3510*/  SHFL.BFLY PT, R109, R108, 0x1, 0x1f ;  /* 0x0c201f006c6d7f89 */ /* 0x000e2200000e0000 */
[----:B------:R-:W-:-:S06]  /*3520*/  FSETP.GEU.AND P4, PT, R34, 1.175494350822287508e-38, PT ;  /* 0x008000002200780b */ /* 0x000fcc0003f8e000 */
[----:B------:R-:W-:Y:S01]  /*3530*/  @P0 FMUL R34, R34, 0.25 ;  /* 0x3e80000022220820 */ /* 0x000fe20000400000 */
[----:B------:R-:W-:Y:S02]  /*3540*/  FSEL R35, R80, 1, P0 ;  /* 0x3f80000050237808 */ /* 0x000fe40000000000 */
[C---:B----4-:R-:W-:Y:S02]  /*3550*/  FSETP.GT.AND P0, PT, R102.reuse, 8.50705917302346158658e+37, PT ;  /* 0x7e8000006600780b */ /* 0x050fe40003f04000 */
[----:B------:R-:W-:Y:S02]  /*3560*/  FSETP.GEU.AND P3, PT, R102, 1.175494350822287508e-38, PT ;  /* 0x008000006600780b */ /* 0x000fe40003f6e000 */
[----:B------:R-:W-:-:S09]  /*3570*/  FSEL R40, R80, 1, P0 ;  /* 0x3f80000050287808 */ /* 0x000fd20000000000 */
[----:B------:R-:W-:Y:S01]  /*3580*/  @P0 FMUL R102, R102, 0.25 ;  /* 0x3e80000066660820 */ /* 0x000fe20000400000 */
[----:B0-----:R-:W-:Y:S01]  /*3590*/  FADD R109, R108, R109 ;  /* 0x0000006d6c6d7221 */ /* 0x001fe20000000000 */
[----:B-----5:R-:W-:-:S03]  /*35a0*/  FSETP.GT.AND P0, PT, R103, 8.50705917302346158658e+37, PT ;  /* 0x7e8000006700780b */ /* 0x020fc60003f04000 */
[----:B------:R-:W-:-:S04]  /*35b0*/  FADD R109, R109, c[0x0][0x178] ;  /* 0x00005e006d6d7621 */ /* 0x000fc80000000000 */
[----:B------:R-:W0:Y:S01]  /*35c0*/  MUFU.SQRT R100, R109 ;  /* 0x0000006d00647308 */ /* 0x000e220000002000 */
[----:B------:R-:W-:Y:S02]  /*35d0*/  FSETP.GEU.AND P2, PT, R103, 1.175494350822287508e-38, PT ;  /* 0x008000006700780b */ /* 0x000fe40003f4e000 */
[----:B------:R-:W-:-:S03]  /*35e0*/  FSEL R47, R80, 1, P0 ;  /* 0x3f800000502f7808 */ /* 0x000fc60000000000 */
[----:B------:R-:W-:Y:S01]  /*35f0*/  @P0 FMUL R103, R103, 0.25 ;  /* 0x3e80000067670820 */ /* 0x000fe20000400000 */
[----:B------:R-:W-:Y:S02]  /*3600*/  FSETP.GT.AND P0, PT, R104, 8.50705917302346158658e+37, PT ;  /* 0x7e8000006800780b */ /* 0x000fe40003f04000 */
[----:B--2---:R-:W-:Y:S02]  /*3610*/  FSETP.GT.AND P6, PT, R98, 8.50705917302346158658e+37, PT ;  /* 0x7e8000006200780b */ /* 0x004fe40003fc4000 */
[----:B------:R-:W-:Y:S02]  /*3620*/  P2R R101, PR, RZ, 0x20 ;  /* 0x00000020ff657803 */ /* 0x000fe40000000000 */
[----:B0-----:R-:W-:Y:S02]  /*3630*/  FSETP.GT.AND P5, PT, R100, 8.50705917302346158658e+37, PT ;  /* 0x7e8000006400780b */ /* 0x001fe40003fa4000 */
[----:B------:R-:W-:-:S05]  /*3640*/  FSETP.GEU.AND P1, PT, R104, 1.175494350822287508e-38, PT ;  /* 0x008000006800780b */ /* 0x000fca0003f2e000 */
[----:B------:R-:W-:Y:S01]  /*3650*/  @P0 FMUL R104, R104, 0.25 ;  /* 0x3e80000068680820 */ /* 0x000fe20000400000 */
[----:B------:R-:W-:Y:S02]  /*3660*/  FSEL R97, R80, 1, P0 ;  /* 0x3f80000050617808 */ /* 0x000fe40000000000 */
[C---:B------:R-:W-:Y:S01]  /*3670*/  FSETP.GEU.AND P0, PT, R98.reuse, 1.175494350822287508e-38, PT ;  /* 0x008000006200780b */ /* 0x040fe20003f0e000 */
[----:B------:R-:W-:Y:S01]  /*3680*/  @P6 FMUL R98, R98, 0.25 ;  /* 0x3e80000062626820 */ /* 0x000fe20000400000 */
[----:B------:R-:W-:Y:S02]  /*3690*/  FSEL R99, R80, 1, P6 ;  /* 0x3f80000050637808 */ /* 0x000fe40003000000 */
[C---:B------:R-:W-:Y:S01]  /*36a0*/  FSETP.GEU.AND P6, PT, R100.reuse, 1.175494350822287508e-38, PT ;  /* 0x008000006400780b */ /* 0x040fe20003fce000 */
[----:B------:R-:W-:Y:S01]  /*36b0*/  @P5 FMUL R100, R100, 0.25 ;  /* 0x3e80000064645820 */ /* 0x000fe20000400000 */
[----:B------:R-:W-:Y:S01]  /*36c0*/  FSEL R80, R80, 1, P5 ;  /* 0x3f80000050507808 */ /* 0x000fe20002800000 */
[----:B------:R-:W-:Y:S01]  /*36d0*/  @!P4 FMUL R34, R34, 16777216 ;  /* 0x4b8000002222c820 */ /* 0x000fe20000400000 */
[----:B------:R-:W-:-:S05]  /*36e0*/  ISETP.NE.AND P5, PT, R101, RZ, PT ;  /* 0x000000ff6500720c */ /* 0x000fca0003fa5270 */
[----:B------:R-:W0:Y:S01]  /*36f0*/  MUFU.RCP R34, R34 ;  /* 0x0000002200227308 */ /* 0x000e220000001000 */
[----:B------:R-:W-:-:S07]  /*3700*/  @!P4 FMUL R35, R35, 16777216 ;  /* 0x4b8000002323c820 */ /* 0x000fce0000400000 */
[----:B------:R-:W-:Y:S01]  /*3710*/  @!P5 FMUL R19, R19, 16777216 ;  /* 0x4b8000001313d820 */ /* 0x000fe20000400000 */
[----:B------:R-:W-:Y:S01]  /*3720*/  @!P5 FMUL R18, R18, 16777216 ;  /* 0x4b8000001212d820 */ /* 0x000fe20000400000 */
[----:B------:R-:W-:Y:S02]  /*3730*/  ISETP.NE.AND P5, PT, R83, RZ, PT ;  /* 0x000000ff5300720c */ /* 0x000fe40003fa5270 */
[----:B------:R-:W-:Y:S02]  /*3740*/  SHF.R.U32.HI R83, RZ, 0x4, R0 ;  /* 0x00000004ff537819 */ /* 0x000fe40000011600 */
[----:B------:R-:W1:Y:S01]  /*3750*/  MUFU.RCP R19, R19 ;  /* 0x0000001300137308 */ /* 0x000e620000001000 */
[----:B------:R-:W-:Y:S01]  /*3760*/  @!P2 FMUL R103, R103, 16777216 ;  /* 0x4b8000006767a820 */ /* 0x000fe20000400000 */
[----:B------:R-:W-:Y:S01]  /*3770*/  SGXT.U32 R83, R83, 0x3 ;  /* 0x000000035353781a */ /* 0x000fe20000000000 */
[----:B0-----:R-:W-:Y:S01]  /*3780*/  FMUL R106, R34, R35 ;  /* 0x00000023226a7220 */ /* 0x001fe20000400000 */
[----:B------:R-:W-:Y:S01]  /*3790*/  @!P6 FMUL R100, R100, 16777216 ;  /* 0x4b8000006464e820 */ /* 0x000fe20000400000 */
[----:B------:R-:W-:-:S02]  /*37a0*/  @!P3 FMUL R102, R102, 16777216 ;  /* 0x4b8000006666b820 */ /* 0x000fc40000400000 */
[----:B------:R0:W-:Y:S01]  /*37b0*/  STS [R83.X4+0x100], R25 ;  /* 0x0001001953007388 */ /* 0x0001e20000004800 */
[----:B------:R-:W2:Y:S01]  /*37c0*/  MUFU.RCP R34, R103 ;  /* 0x0000006700227308 */ /* 0x000ea20000001000 */
[----:B------:R-:W-:Y:S01]  /*37d0*/  @!P1 FMUL R104, R104, 16777216 ;  /* 0x4b80000068689820 */ /* 0x000fe20000400000 */
[----:B------:R-:W-:Y:S01]  /*37e0*/  ISETP.NE.AND P4, PT, R82, RZ, PT ;  /* 0x000000ff5200720c */ /* 0x000fe20003f85270 */
[----:B0-----:R-:W-:-:S05]  /*37f0*/  FMUL R25, R17, R106 ;  /* 0x0000006a11197220 */ /* 0x001fca0000400000 */
[----:B------:R-:W0:Y:S01]  /*3800*/  MUFU.RCP R17, R100 ;  /* 0x0000006400117308 */ /* 0x000e220000001000 */
[----:B------:R-:W-:Y:S01]  /*3810*/  @!P0 FMUL R98, R98, 16777216 ;  /* 0x4b80000062628820 */ /* 0x000fe20000400000 */
[----:B-1----:R-:W-:-:S06]  /*3820*/  FMUL R82, R19, R18 ;  /* 0x0000001213527220 */ /* 0x002fcc0000400000 */
[----:B------:R-:W1:Y:S01]  /*3830*/  MUFU.RCP R101, R102 ;  /* 0x0000006600657308 */ /* 0x000e620000001000 */
[----:B------:R-:W-:Y:S01]  /*3840*/  @!P2 FMUL R47, R47, 16777216 ;  /* 0x4b8000002f2fa820 */ /* 0x000fe20000400000 */
[----:B------:R-:W-:Y:S01]  /*3850*/  STS [R83.X4+0x40], R22 ;  /* 0x0000401653007388 */ /* 0x000fe20000004800 */
[-C--:B------:R-:W-:Y:S01]  /*3860*/  FMUL R18, R29, R82.reuse ;  /* 0x000000521d127220 */ /* 0x080fe20000400000 */
[-C--:B------:R-:W-:Y:S01]  /*3870*/  FMUL R19, R50, R82.reuse ;  /* 0x0000005232137220 */ /* 0x080fe20000400000 */
[----:B------:R-:W-:Y:S01]  /*3880*/  @!P0 FMUL R99, R99, 16777216 ;  /* 0x4b80000063638820 */ /* 0x000fe20000400000 */
[----:B------:R3:W-:Y:S01]  /*3890*/  STS [R83.X4+0xa0], R20 ;  /* 0x0000a01453007388 */ /* 0x0007e20000004800 */
[----:B------:R-:W-:Y:S01]  /*38a0*/  @!P6 FMUL R80, R80, 16777216 ;  /* 0x4b8000005050e820 */ /* 0x000fe20000400000 */
[----:B------:R-:W4:Y:S01]  /*38b0*/  MUFU.RCP R104, R104 ;  /* 0x0000006800687308 */ /* 0x000f220000001000 */
[-C--:B------:R-:W-:Y:S01]  /*38c0*/  FMUL R48, R48, R82.reuse ;  /* 0x0000005230307220 */ /* 0x080fe20000400000 */
[----:B------:R5:W-:Y:S01]  /*38d0*/  STS [R83.X4+0xc0], R21 ;  /* 0x0000c01553007388 */ /* 0x000be20000004800 */
[-C--:B------:R-:W-:Y:S01]  /*38e0*/  FMUL R27, R27, R82.reuse ;  /* 0x000000521b1b7220 */ /* 0x080fe20000400000 */
[-C--:B------:R-:W-:Y:S01]  /*38f0*/  FMUL R28, R28, R82.reuse ;  /* 0x000000521c1c7220 */ /* 0x080fe20000400000 */
[-C--:B------:R-:W-:Y:S01]  /*3900*/  FMUL R49, R49, R82.reuse ;  /* 0x0000005231317220 */ /* 0x080fe20000400000 */
[----:B------:R0:W-:Y:S01]  /*3910*/  STS [R83.X4+0x60], R23 ;  /* 0x0000601753007388 */ /* 0x0001e20000004800 */
[-C--:B------:R-:W-:Y:S01]  /*3920*/  FMUL R51, R51, R82.reuse ;  /* 0x0000005233337220 */ /* 0x080fe20000400000 */
[----:B---3--:R-:W-:Y:S01]  /*3930*/  FMUL R20, R16, R82 ;  /* 0x0000005210147220 */ /* 0x008fe20000400000 */
[-C--:B------:R-:W-:Y:S01]  /*3940*/  FMUL R22, R53, R106.reuse ;  /* 0x0000006a35167220 */ /* 0x080fe20000400000 */
[----:B------:R3:W-:Y:S01]  /*3950*/  STS [R83.X4+0xe0], R24 ;  /* 0x0000e01853007388 */ /* 0x0007e20000004800 */
[----:B------:R-:W4:Y:S01]  /*3960*/  MUFU.RCP R98, R98 ;  /* 0x0000006200627308 */ /* 0x000f220000001000 */
[-C--:B-----5:R-:W-:Y:S01]  /*3970*/  FMUL R21, R30, R106.reuse ;  /* 0x0000006a1e157220 */ /* 0x0a0fe20000400000 */
[-C--:B------:R-:W-:Y:S01]  /*3980*/  FMUL R52, R52, R106.reuse ;  /* 0x0000006a34347220 */ /* 0x080fe20000400000 */
[-C--:B------:R-:W-:Y:S01]  /*3990*/  FMUL R31, R31, R106.reuse ;  /* 0x0000006a1f1f7220 */ /* 0x080fe20000400000 */
[-C--:B------:R-:W-:Y:S01]  /*39a0*/  FMUL R54, R54, R106.reuse ;  /* 0x0000006a36367220 */ /* 0x080fe20000400000 */
[-C--:B0-----:R-:W-:Y:S01]  /*39b0*/  FMUL R23, R32, R106.reuse ;  /* 0x0000006a20177220 */ /* 0x081fe20000400000 */
[----:B------:R-:W-:Y:S01]  /*39c0*/  IADD3 R14, P0, R14, c[0x0][0x168], RZ ;  /* 0x00005a000e0e7a10 */ /* 0x000fe20007f1e0ff */
[----:B------:R-:W-:Y:S01]  /*39d0*/  @!P3 FMUL R40, R40, 16777216 ;  /* 0x4b8000002828b820 */ /* 0x000fe20000400000 */
[----:B--2---:R-:W-:Y:S01]  /*39e0*/  FMUL R34, R34, R47 ;  /* 0x0000002f22227220 */ /* 0x004fe20000400000 */
[----:B---3--:R-:W-:Y:S01]  /*39f0*/  FMUL R24, R55, R106 ;  /* 0x0000006a37187220 */ /* 0x008fe20000400000 */
[----:B------:R-:W-:Y:S01]  /*3a00*/  FMUL R53, R17, R80 ;  /* 0x0000005011357220 */ /* 0x000fe20000400000 */
[----:B------:R-:W-:Y:S01]  /*3a10*/  F2FP.PACK_AB R18, R19, R18 ;  /* 0x000000121312723e */ /* 0x000fe200000000ff */
[----:B-1----:R-:W-:Y:S01]  /*3a20*/  FMUL R40, R101, R40 ;  /* 0x0000002865287220 */ /* 0x002fe20000400000 */
[----:B------:R-:W-:Y:S01]  /*3a30*/  F2FP.PACK_AB R16, R27, R48 ;  /* 0x000000301b10723e */ /* 0x000fe200000000ff */
[----:B------:R-:W-:Y:S01]  /*3a40*/  FMUL R43, R43, R34 ;  /* 0x000000222b2b7220 */ /* 0x000fe20000400000 */
[----:B------:R-:W-:Y:S01]  /*3a50*/  F2FP.PACK_AB R17, R49, R28 ;  /* 0x0000001c3111723e */ /* 0x000fe200000000ff */
[----:B------:R-:W-:Y:S01]  /*3a60*/  FMUL R32, R63, R34 ;  /* 0x000000223f207220 */ /* 0x000fe20000400000 */
[----:B------:R-:W-:-:S02]  /*3a70*/  F2FP.PACK_AB R19, R51, R20 ;  /* 0x000000143313723e */ /* 0x000fc400000000ff */
[----:B------:R-:W-:Y:S02]  /*3a80*/  F2FP.PACK_AB R21, R22, R21 ;  /* 0x000000151615723e */ /* 0x000fe400000000ff */
[----:B------:R-:W-:Y:S02]  /*3a90*/  IADD3.X R15, R15, c[0x0][0x16c], RZ, P0, !PT ;  /* 0x00005b000f0f7a10 */ /* 0x000fe400007fe4ff */
[----:B------:R-:W-:Y:S02]  /*3aa0*/  F2FP.PACK_AB R20, R25, R52 ;  /* 0x000000341914723e */ /* 0x000fe400000000ff */
[----:B------:R-:W-:Y:S02]  /*3ab0*/  F2FP.PACK_AB R22, R54, R31 ;  /* 0x0000001f3616723e */ /* 0x000fe400000000ff */
[----:B------:R-:W-:Y:S02]  /*3ac0*/  F2FP.PACK_AB R23, R24, R23 ;  /* 0x000000171817723e */ /* 0x000fe400000000ff */
[----:B------:R-:W-:Y:S01]  /*3ad0*/  IADD3 R8, P0, R8, c[0x0][0x168], RZ ;  /* 0x00005a0008087a10 */ /* 0x000fe20007f1e0ff */
[-C--:B------:R-:W-:Y:S01]  /*3ae0*/  FMUL R56, R56, R40.reuse ;  /* 0x0000002838387220 */ /* 0x080fe20000400000 */
[----:B------:R-:W-:Y:S01]  /*3af0*/  FMUL R33, R33, R40 ;  /* 0x0000002821217220 */ /* 0x000fe20000400000 */
[----:B------:R0:W-:Y:S01]  /*3b00*/  @!P4 STG.E.128 [R90.64], R16 ;  /* 0x000000105a00c986 */ /* 0x0001e2000c101d04 */
[----:B------:R-:W-:Y:S01]  /*3b10*/  IADD3.X R9, R9, c[0x0][0x16c], RZ, P0, !PT ;  /* 0x00005b0009097a10 */ /* 0x000fe200007fe4ff */
[----:B------:R-:W-:Y:S01]  /*3b20*/  @!P1 FMUL R97, R97, 16777216 ;  /* 0x4b80000061619820 */ /* 0x000fe20000400000 */
[----:B------:R-:W-:Y:S01]  /*3b30*/  F2FP.PACK_AB R27, R32, R43 ;  /* 0x0000002b201b723e */ /* 0x000fe200000000ff */
[----:B------:R1:W-:Y:S01]  /*3b40*/  @!P5 STG.E.128 [R14.64], R20 ;  /* 0x000000140e00d986 */ /* 0x0003e2000c101d04 */
[----:B------:R-:W-:-:S02]  /*3b50*/  IADD3 R4, P0, R4, c[0x0][0x168], RZ ;  /* 0x00005a0004047a10 */ /* 0x000fc40007f1e0ff */
[----:B------:R-:W-:Y:S01]  /*3b60*/  IADD3 R32, P1, R11, c[0x0][0x168], RZ ;  /* 0x00005a000b207a10 */ /* 0x000fe20007f3e0ff */
[----:B----4-:R-:W-:Y:S01]  /*3b70*/  FMUL R104, R104, R97 ;  /* 0x0000006168687220 */ /* 0x010fe20000400000 */
[----:B------:R-:W-:Y:S01]  /*3b80*/  ISETP.NE.AND P6, PT, R84, RZ, PT ;  /* 0x000000ff5400720c */ /* 0x000fe20003fc5270 */
[----:B------:R2:W-:Y:S01]  /*3b90*/  STS [R83.X4+0x80], R26 ;  /* 0x0000801a53007388 */ /* 0x0005e20000004800 */
[----:B------:R-:W-:Y:S01]  /*3ba0*/  ISETP.NE.AND P2, PT, R85, RZ, PT ;  /* 0x000000ff5500720c */ /* 0x000fe20003f45270 */
[----:B------:R-:W-:Y:S01]  /*3bb0*/  FMUL R98, R98, R99 ;  /* 0x0000006362627220 */ /* 0x000fe20000400000 */
[----:B------:R-:W-:Y:S01]  /*3bc0*/  ISETP.NE.AND P3, PT, R86, RZ, PT ;  /* 0x000000ff5600720c */ /* 0x000fe20003f65270 */
[-C--:B------:R-:W-:Y:S01]  /*3bd0*/  FMUL R36, R36, R40.reuse ;  /* 0x0000002824247220 */ /* 0x080fe20000400000 */
[-C--:B------:R-:W-:Y:S01]  /*3be0*/  FMUL R57, R57, R40.reuse ;  /* 0x0000002839397220 */ /* 0x080fe20000400000 */
[----:B------:R-:W-:Y:S01]  /*3bf0*/  FMUL R37, R37, R40 ;  /* 0x0000002825257220 */ /* 0x000fe20000400000 */
[----:B0-----:R-:W-:-:S02]  /*3c00*/  F2FP.PACK_AB R16, R33, R56 ;  /* 0x000000382110723e */ /* 0x001fc400000000ff */
[----:B-1----:R-:W-:Y:S02]  /*3c10*/  LOP3.LUT R15, R5, 0x7f, R0, 0xf8, !PT ;  /* 0x0000007f050f7812 */ /* 0x002fe400078ef800 */
[----:B------:R-:W-:Y:S01]  /*3c20*/  IADD3.X R5, R7, c[0x0][0x16c], RZ, P0, !PT ;  /* 0x00005b0007057a10 */ /* 0x000fe200007fe4ff */
[-C--:B------:R-:W-:Y:S01]  /*3c30*/  FMUL R58, R58, R40.reuse ;  /* 0x000000283a3a7220 */ /* 0x080fe20000400000 */
[----:B------:R-:W-:Y:S01]  /*3c40*/  IADD3.X R33, R12, c[0x0][0x16c], RZ, P1, !PT ;  /* 0x00005b000c217a10 */ /* 0x000fe20000ffe4ff */
[-C--:B------:R-:W-:Y:S01]  /*3c50*/  FMUL R38, R38, R40.reuse ;  /* 0x0000002826267220 */ /* 0x080fe20000400000 */
[----:B------:R-:W-:Y:S01]  /*3c60*/  ISETP.GE.U32.AND P0, PT, R15, 0x3740, PT ;  /* 0x000037400f00780c */ /* 0x000fe20003f06070 */
[----:B------:R-:W-:Y:S01]  /*3c70*/  FMUL R59, R59, R40 ;  /* 0x000000283b3b7220 */ /* 0x000fe20000400000 */
[-C--:B------:R-:W-:Y:S01]  /*3c80*/  FMUL R41, R41, R34.reuse ;  /* 0x0000002229297220 */ /* 0x080fe20000400000 */
[-C--:B--2---:R-:W-:Y:S01]  /*3c90*/  FMUL R26, R61, R34.reuse ;  /* 0x000000223d1a7220 */ /* 0x084fe20000400000 */
[----:B------:R-:W-:Y:S01]  /*3ca0*/  ISETP.NE.AND P4, PT, R87, RZ, PT ;  /* 0x000000ff5700720c */ /* 0x000fe20003f85270 */
[-C--:B------:R-:W-:Y:S01]  /*3cb0*/  FMUL R60, R60, R34.reuse ;  /* 0x000000223c3c7220 */ /* 0x080fe20000400000 */
[----:B------:R-:W-:Y:S01]  /*3cc0*/  IADD3 R12, P1, R13, c[0x0][0x168], RZ ;  /* 0x00005a000d0c7a10 */ /* 0x000fe20007f3e0ff */
[-C--:B------:R-:W-:Y:S01]  /*3cd0*/  FMUL R39, R39, R34.reuse ;  /* 0x0000002227277220 */ /* 0x080fe20000400000 */
[-C--:B------:R-:W-:Y:S01]  /*3ce0*/  FMUL R42, R42, R34.reuse ;  /* 0x000000222a2a7220 */ /* 0x080fe20000400000 */
[----:B------:R-:W-:Y:S01]  /*3cf0*/  FMUL R29, R62, R34 ;  /* 0x000000223e1d7220 */ /* 0x000fe20000400000 */
[----:B------:R-:W-:Y:S01]  /*3d00*/  ISETP.NE.AND P5, PT, R88, RZ, PT ;  /* 0x000000ff5800720c */ /* 0x000fe20003fa5270 */
[----:B------:R0:W-:Y:S01]  /*3d10*/  STS [R83.X4+0x180], R34 ;  /* 0x0001802253007388 */ /* 0x0001e20000004800 */
        /* <DEDUP_REMOVED lines=8> */
[----:B------:R1:W-:Y:S01]  /*3da0*/  STS [R83.X4+0x160], R40 ;  /* 0x0001602853007388 */ /* 0x0003e20000004800 */
[-C--:B------:R-:W-:Y:S01]  /*3db0*/  FMUL R68, R68, R98.reuse ;  /* 0x0000006244447220 */ /* 0x080fe20000400000 */
[-C--:B------:R-:W-:Y:S01]  /*3dc0*/  FMUL R45, R45, R98.reuse ;  /* 0x000000622d2d7220 */ /* 0x080fe20000400000 */
[-C--:B------:R-:W-:Y:S01]  /*3dd0*/  FMUL R65, R65, R98.reuse ;  /* 0x0000006241417220 */ /* 0x080fe20000400000 */
[-C--:B0-----:R-:W-:Y:S01]  /*3de0*/  FMUL R34, R69, R98.reuse ;  /* 0x0000006245227220 */ /* 0x081fe20000400000 */
[-C--:B------:R-:W-:Y:S01]  /*3df0*/  FMUL R67, R67, R98.reuse ;  /* 0x0000006243437220 */ /* 0x080fe20000400000 */
[-C--:B------:R-:W-:Y:S01]  /*3e00*/  FMUL R92, R92, R98.reuse ;  /* 0x000000625c5c7220 */ /* 0x080fe20000400000 */
[-C--:B------:R-:W-:Y:S01]  /*3e10*/  FMUL R70, R70, R98.reuse ;  /* 0x0000006246467220 */ /* 0x080fe20000400000 */
[----:B------:R-:W-:Y:S01]  /*3e20*/  FMUL R95, R95, R98 ;  /* 0x000000625f5f7220 */ /* 0x000fe20000400000 */
[----:B------:R-:W-:Y:S01]  /*3e30*/  ISETP.GE.U32.AND.EX P0, PT, R2, RZ, PT, P0 ;  /* 0x000000ff0200720c */ /* 0x000fe20003f06100 */
[-C--:B------:R-:W-:Y:S01]  /*3e40*/  FMUL R72, R72, R53.reuse ;  /* 0x0000003548487220 */ /* 0x080fe20000400000 */
[-C--:B------:R-:W-:Y:S01]  /*3e50*/  FMUL R47, R44, R53.reuse ;  /* 0x000000352c2f7220 */ /* 0x080fe20000400000 */
[-C--:B------:R-:W-:Y:S01]  /*3e60*/  FMUL R64, R64, R53.reuse ;  /* 0x0000003540407220 */ /* 0x080fe20000400000 */
[-C--:B------:R-:W-:Y:S01]  /*3e70*/  FMUL R73, R73, R53.reuse ;  /* 0x0000003549497220 */ /* 0x080fe20000400000 */
[-C--:B------:R-:W-:Y:S01]  /*3e80*/  FMUL R66, R66, R53.reuse ;  /* 0x0000003542427220 */ /* 0x080fe20000400000 */
[-C--:B------:R-:W-:Y:S01]  /*3e90*/  FMUL R49, R74, R53.reuse ;  /* 0x000000354a317220 */ /* 0x080fe20000400000 */
[-C--:B------:R-:W-:Y:S01]  /*3ea0*/  FMUL R71, R71, R53.reuse ;  /* 0x0000003547477220 */ /* 0x080fe20000400000 */
[----:B-1----:R-:W-:Y:S01]  /*3eb0*/  FMUL R40, R75, R53 ;  /* 0x000000354b287220 */ /* 0x002fe20000400000 */
[----:B------:R-:W-:-:S02]  /*3ec0*/  IADD3.X R13, R10, c[0x0][0x16c], RZ, P1, !PT ;  /* 0x00005b000a0d7a10 */ /* 0x000fc40000ffe4ff */
[----:B------:R-:W-:Y:S02]  /*3ed0*/  F2FP.PACK_AB R17, R57, R36 ;  /* 0x000000243911723e */ /* 0x000fe400000000ff */
[----:B------:R-:W-:Y:S02]  /*3ee0*/  F2FP.PACK_AB R18, R58, R37 ;  /* 0x000000253a12723e */ /* 0x000fe400000000ff */
[----:B------:R-:W-:Y:S02]  /*3ef0*/  F2FP.PACK_AB R19, R59, R38 ;  /* 0x000000263b13723e */ /* 0x000fe400000000ff */
[----:B------:R-:W-:Y:S02]  /*3f00*/  F2FP.PACK_AB R25, R26, R41 ;  /* 0x000000291a19723e */ /* 0x000fe400000000ff */
[----:B------:R-:W-:Y:S02]  /*3f10*/  IADD3 R10, P1, R3, c[0x0][0x168], RZ ;  /* 0x00005a00030a7a10 */ /* 0x000fe40007f3e0ff */
[----:B------:R-:W-:-:S02]  /*3f20*/  F2FP.PACK_AB R24, R39, R60 ;  /* 0x0000003c2718723e */ /* 0x000fc400000000ff */
[----:B------:R-:W-:Y:S02]  /*3f30*/  F2FP.PACK_AB R26, R29, R42 ;  /* 0x0000002a1d1a723e */ /* 0x000fe400000000ff */
[----:B------:R-:W-:Y:S02]  /*3f40*/  F2FP.PACK_AB R28, R46, R77 ;  /* 0x0000004d2e1c723e */ /* 0x000fe400000000ff */
[----:B------:R-:W-:Y:S02]  /*3f50*/  F2FP.PACK_AB R29, R89, R76 ;  /* 0x0000004c591d723e */ /* 0x000fe400000000ff */
[----:B------:R-:W-:Y:S02]  /*3f60*/  F2FP.PACK_AB R30, R35, R30 ;  /* 0x0000001e231e723e */ /* 0x000fe400000000ff */
[----:B------:R-:W-:Y:S02]  /*3f70*/  F2FP.PACK_AB R31, R96, R93 ;  /* 0x0000005d601f723e */ /* 0x000fe400000000ff */
[----:B------:R-:W-:-:S02]  /*3f80*/  F2FP.PACK_AB R20, R45, R68 ;  /* 0x000000442d14723e */ /* 0x000fc400000000ff */
[----:B------:R-:W-:Y:S02]  /*3f90*/  F2FP.PACK_AB R21, R34, R65 ;  /* 0x000000412215723e */ /* 0x000fe400000000ff */
[----:B------:R-:W-:Y:S02]  /*3fa0*/  F2FP.PACK_AB R22, R92, R67 ;  /* 0x000000435c16723e */ /* 0x000fe400000000ff */
[----:B------:R-:W-:Y:S01]  /*3fb0*/  F2FP.PACK_AB R23, R95, R70 ;  /* 0x000000465f17723e */ /* 0x000fe200000000ff */
[----:B------:R-:W-:Y:S01]  /*3fc0*/  @!P6 STG.E.128 [R32.64], R16 ;  /* 0x000000102000e986 */ /* 0x000fe2000c101d04 */
[----:B------:R-:W-:Y:S02]  /*3fd0*/  F2FP.PACK_AB R72, R47, R72 ;  /* 0x000000482f48723e */ /* 0x000fe400000000ff */
[----:B------:R-:W-:Y:S02]  /*3fe0*/  F2FP.PACK_AB R73, R73, R64 ;  /* 0x000000404949723e */ /* 0x000fe400000000ff */
[----:B------:R-:W-:-:S02]  /*3ff0*/  F2FP.PACK_AB R74, R49, R66 ;  /* 0x00000042314a723e */ /* 0x000fc400000000ff */
[----:B------:R-:W-:Y:S02]  /*4000*/  IADD3.X R11, R6, c[0x0][0x16c], RZ, P1, !PT ;  /* 0x00005b00060b7a10 */ /* 0x000fe40000ffe4ff */
[----:B------:R-:W-:Y:S01]  /*4010*/  F2FP.PACK_AB R75, R40, R71 ;  /* 0x00000047284b723e */ /* 0x000fe200000000ff */
[----:B------:R-:W-:Y:S04]  /*4020*/  @!P2 STG.E.128 [R8.64], R24 ;  /* 0x000000180800a986 */ /* 0x000fe8000c101d04 */
[----:B------:R-:W-:Y:S04]  /*4030*/  @!P3 STG.E.128 [R12.64], R28 ;  /* 0x0000001c0c00b986 */ /* 0x000fe8000c101d04 */
[----:B------:R-:W-:Y:S04]  /*4040*/  @!P4 STG.E.128 [R4.64], R20 ;  /* 0x000000140400c986 */ /* 0x000fe8000c101d04 */
[----:B------:R-:W-:Y:S04]  /*4050*/  STS [R83.X4], R81 ;  /* 0x0000005153007388 */ /* 0x000fe80000004800 */
[----:B------:R-:W-:Y:S04]  /*4060*/  STS [R83.X4+0x20], R78 ;  /* 0x0000204e53007388 */ /* 0x000fe80000004800 */
[----:B------:R-:W-:Y:S04]  /*4070*/  STS [R83.X4+0x120], R82 ;  /* 0x0001205253007388 */ /* 0x000fe80000004800 */
[----:B------:R-:W-:Y:S04]  /*4080*/  STS [R83.X4+0x140], R106 ;  /* 0x0001406a53007388 */ /* 0x000fe80000004800 */
[----:B------:R-:W-:Y:S04]  /*4090*/  STS [R83.X4+0x1a0], R104 ;  /* 0x0001a06853007388 */ /* 0x000fe80000004800 */
[----:B------:R-:W-:Y:S04]  /*40a0*/  STS [R83.X4+0x1c0], R98 ;  /* 0x0001c06253007388 */ /* 0x000fe80000004800 */
[----:B------:R-:W-:Y:S04]  /*40b0*/  STS [R83.X4+0x1e0], R53 ;  /* 0x0001e03553007388 */ /* 0x000fe80000004800 */
[----:B------:R-:W-:Y:S04]  /*40c0*/  @!P5 STG.E.128 [R10.64], R72 ;  /* 0x000000480a00d986 */ /* 0x000fe8000c101d04 */
[----:B------:R-:W-:Y:S06]  /*40d0*/  BAR.SYNC 0x0 ;  /* 0x0000000000007b1d */ /* 0x000fec0000000000 */
[----:B------:R-:W-:Y:S05]  /*40e0*/  @P0 EXIT ;  /* 0x000000000000094d */ /* 0x000fea0003800000 */
[----:B------:R-:W-:Y:S02]  /*40f0*/  LOP3.LUT R0, R0, 0x7f, RZ, 0xc0, !PT ;  /* 0x0000007f00007812 */ /* 0x000fe400078ec0ff */
[----:B------:R-:W-:-:S03]  /*4100*/  LEA R4, P0, R15, c[0x0][0x170], 0x2 ;  /* 0x00005c000f047a11 */ /* 0x000fc600078010ff */
[----:B------:R-:W0:Y:S01]  /*4110*/  LDS R3, [R0.X4] ;  /* 0x0000000000037984 */ /* 0x000e220000004800 */
[----:B------:R-:W-:-:S05]  /*4120*/  LEA.HI.X R5, R15, c[0x0][0x174], R2, 0x2, P0 ;  /* 0x00005d000f057a11 */ /* 0x000fca00000f1402 */
[----:B0-----:R-:W-:Y:S01]  /*4130*/  STG.E [R4.64], R3 ;  /* 0x0000000304007986 */ /* 0x001fe2000c101904 */
[----:B------:R-:W-:Y:S05]  /*4140*/  EXIT ;  /* 0x000000000000794d */ /* 0x000fea0003800000 */
.L_x_0:
[----:B------:R-:W-:-:S00]  /*4150*/  BRA `(.L_x_0) ;  /* 0xfffffff000007947 */ /* 0x000fc0000383ffff */
[----:B------:R-:W-:-:S00]  /*4160*/  NOP ;  /* 0x0000000000007918 */ /* 0x000fc00000000000 */
        /* <DEDUP_REMOVED lines=9> */
.L_x_1:


//--------------------- .nv.global.init           --------------------------
	.section	.nv.global.init,"aw",@progbits
.nv.global.init:
	.type		_$_str,@object
	.size		_$_str,(_$_str_$_2 - _$_str)
_$_str:
        /*0000*/ 	.byte	0x5f, 0x5f, 0x43, 0x55, 0x44, 0x41, 0x5f, 0x46, 0x54, 0x5a, 0x00
	.type		_$_str_$_2,@object
	.size		_$_str_$_2,(.L_1 - _$_str_$_2)
_$_str_$_2:
        /*000b*/ 	.byte	0x5f, 0x5f, 0x43, 0x55, 0x44, 0x41, 0x5f, 0x50, 0x52, 0x45, 0x43, 0x5f, 0x53, 0x51, 0x52, 0x54
        /*001b*/ 	.byte	0x00
.L_1:


//--------------------- .nv.shared.l2norm_fwd_kernel --------------------------
	.section	.nv.shared.l2norm_fwd_kernel,"aw",@nobits
	.align	16
